	.target	sm_90a

	.elftype	@"ET_EXEC"


//--------------------- .note.nv.tkinfo           --------------------------
	.section	.note.nv.tkinfo,"",@"SHT_NOTE"
	.sectionflags	@"SHF_NOTE_NV_TKINFO"
	.tkinfo
        /*0018*/ 	.word	0x00000002
        /*0030*/ 	.string	""
        /*0030*/ 	.string	"ptxas"
        /*0030*/ 	.string	"Cuda compilation tools, release 13.0, V13.0.88"
        /*0030*/ 	.string	"Build cuda_13.0.r13.0/compiler.36424714_0"
        /*0030*/ 	.string	"-arch sm_90a -m 64 "



//--------------------- .note.nv.cuinfo           --------------------------
	.section	.note.nv.cuinfo,"",@"SHT_NOTE"
	.sectionflags	@"SHF_NOTE_NV_CUINFO"
        /*0018*/ 	.short	0x0002
        /*001a*/ 	.short	0x005a
        /*001c*/ 	.short	0x0082
	.zero		2


//--------------------- .nv.info                  --------------------------
	.section	.nv.info,"",@"SHT_CUDA_INFO"
	.align	4


	//----- nvinfo : EIATTR_REGCOUNT
	.align		4
        /*0000*/ 	.byte	0x04, 0x2f
        /*0002*/ 	.short	(.L_15 - .L_14)
	.align		4
.L_14:
        /*0004*/ 	.word	index@(_ZN7cutlass13device_kernelINS_4gemm6kernel13GemmUniversalIN4cute5tupleIJiiiiEEENS1_10collective13CollectiveMmaINS1_34MainloopSm90TmaGmmaWarpSpecializedILi5ENS5_IJNS4_1CILi1EEESB_SB_EEENS1_35KernelTmaWarpSpecializedCooperativeEEENS5_IJNSA_ILi128EEENSA_ILi64EEESG_EEENS_10tfloat32_tENS5_IJlSB_lEEESI_SJ_NS4_8TiledMMAINS4_8MMA_AtomIJNS4_4SM904GMMA29MMA_64x64x8_F32TF32TF32_SS_TNILNSN_7ScaleInE1ELSP_1EEEEEENS4_6LayoutINS5_IJNSA_ILi2EEESB_SB_EEENS5_IJSB_NSA_ILi0EEESV_EEEEENS5_IJNS4_10UnderscoreESY_SY_EEEEENS4_13SM90_TMA_LOADENS4_14ComposedLayoutINS4_7SwizzleILi3ELi4ELi3EEENS4_18smem_ptr_flag_bitsILi32EEENSS_INS5_IJNSA_ILi8EEENSA_ILi32EEEEEENS5_IJS18_SB_EEEEEEEvNS4_8identityES11_S1C_vS1D_EENS_8epilogue10collective6detail29Sm90TmaWarpSpecializedAdapterINS1G_15DefaultEpilogueISI_SJ_SJ_NS1F_6thread17LinearCombinationISI_Li1EffLNS1K_9ScaleType4KindE0ELNS_15FloatRoundStyleE2ESI_EENS1_15EpilogueDefaultEEEEEvvEEEEvNT_6ParamsE)
        /*0008*/ 	.word	0x000000a8


	//----- nvinfo : EIATTR_FRAME_SIZE
	.align		4
.L_15:
        /*000c*/ 	.byte	0x04, 0x11
        /*000e*/ 	.short	(.L_17 - .L_16)
	.align		4
.L_16:
        /*0010*/ 	.word	index@(_ZN7cutlass13device_kernelINS_4gemm6kernel13GemmUniversalIN4cute5tupleIJiiiiEEENS1_10collective13CollectiveMmaINS1_34MainloopSm90TmaGmmaWarpSpecializedILi5ENS5_IJNS4_1CILi1EEESB_SB_EEENS1_35KernelTmaWarpSpecializedCooperativeEEENS5_IJNSA_ILi128EEENSA_ILi64EEESG_EEENS_10tfloat32_tENS5_IJlSB_lEEESI_SJ_NS4_8TiledMMAINS4_8MMA_AtomIJNS4_4SM904GMMA29MMA_64x64x8_F32TF32TF32_SS_TNILNSN_7ScaleInE1ELSP_1EEEEEENS4_6LayoutINS5_IJNSA_ILi2EEESB_SB_EEENS5_IJSB_NSA_ILi0EEESV_EEEEENS5_IJNS4_10UnderscoreESY_SY_EEEEENS4_13SM90_TMA_LOADENS4_14ComposedLayoutINS4_7SwizzleILi3ELi4ELi3EEENS4_18smem_ptr_flag_bitsILi32EEENSS_INS5_IJNSA_ILi8EEENSA_ILi32EEEEEENS5_IJS18_SB_EEEEEEEvNS4_8identityES11_S1C_vS1D_EENS_8epilogue10collective6detail29Sm90TmaWarpSpecializedAdapterINS1G_15DefaultEpilogueISI_SJ_SJ_NS1F_6thread17LinearCombinationISI_Li1EffLNS1K_9ScaleType4KindE0ELNS_15FloatRoundStyleE2ESI_EENS1_15EpilogueDefaultEEEEEvvEEEEvNT_6ParamsE)
        /*0014*/ 	.word	0x00000000


	//----- nvinfo : EIATTR_MIN_STACK_SIZE
	.align		4
.L_17:
        /*0018*/ 	.byte	0x04, 0x12
        /*001a*/ 	.short	(.L_19 - .L_18)
	.align		4
.L_18:
        /*001c*/ 	.word	index@(_ZN7cutlass13device_kernelINS_4gemm6kernel13GemmUniversalIN4cute5tupleIJiiiiEEENS1_10collective13CollectiveMmaINS1_34MainloopSm90TmaGmmaWarpSpecializedILi5ENS5_IJNS4_1CILi1EEESB_SB_EEENS1_35KernelTmaWarpSpecializedCooperativeEEENS5_IJNSA_ILi128EEENSA_ILi64EEESG_EEENS_10tfloat32_tENS5_IJlSB_lEEESI_SJ_NS4_8TiledMMAINS4_8MMA_AtomIJNS4_4SM904GMMA29MMA_64x64x8_F32TF32TF32_SS_TNILNSN_7ScaleInE1ELSP_1EEEEEENS4_6LayoutINS5_IJNSA_ILi2EEESB_SB_EEENS5_IJSB_NSA_ILi0EEESV_EEEEENS5_IJNS4_10UnderscoreESY_SY_EEEEENS4_13SM90_TMA_LOADENS4_14ComposedLayoutINS4_7SwizzleILi3ELi4ELi3EEENS4_18smem_ptr_flag_bitsILi32EEENSS_INS5_IJNSA_ILi8EEENSA_ILi32EEEEEENS5_IJS18_SB_EEEEEEEvNS4_8identityES11_S1C_vS1D_EENS_8epilogue10collective6detail29Sm90TmaWarpSpecializedAdapterINS1G_15DefaultEpilogueISI_SJ_SJ_NS1F_6thread17LinearCombinationISI_Li1EffLNS1K_9ScaleType4KindE0ELNS_15FloatRoundStyleE2ESI_EENS1_15EpilogueDefaultEEEEEvvEEEEvNT_6ParamsE)
        /*0020*/ 	.word	0x00000000
.L_19:


//--------------------- .nv.compat                --------------------------
	.section	.nv.compat,"",@"SHT_CUDA_COMPAT_INFO"
	.align	4
        /*0000*/ 	.byte	0x02, 0x09, 0x01, 0x00, 0x02, 0x02, 0x04, 0x00, 0x02, 0x05, 0x05, 0x00, 0x03, 0x07, 0x01, 0x01
        /*0010*/ 	.byte	0x02, 0x03, 0x01, 0x00, 0x02, 0x06, 0x01, 0x00, 0x04, 0x0b, 0x08, 0x00, 0x00, 0x00, 0x00, 0x00
        /*0020*/ 	.byte	0x00, 0x00, 0x00, 0x00


//--------------------- .nv.info._ZN7cutlass13device_kernelINS_4gemm6kernel13GemmUniversalIN4cute5tupleIJiiiiEEENS1_10collective13CollectiveMmaINS1_34MainloopSm90TmaGmmaWarpSpecializedILi5ENS5_IJNS4_1CILi1EEESB_SB_EEENS1_35KernelTmaWarpSpecializedCooperativeEEENS5_IJNSA_ILi128EEENSA_ILi64EEESG_EEENS_10tfloat32_tENS5_IJlSB_lEEESI_SJ_NS4_8TiledMMAINS4_8MMA_AtomIJNS4_4SM904GMMA29MMA_64x64x8_F32TF32TF32_SS_TNILNSN_7ScaleInE1ELSP_1EEEEEENS4_6LayoutINS5_IJNSA_ILi2EEESB_SB_EEENS5_IJSB_NSA_ILi0EEESV_EEEEENS5_IJNS4_10UnderscoreESY_SY_EEEEENS4_13SM90_TMA_LOADENS4_14ComposedLayoutINS4_7SwizzleILi3ELi4ELi3EEENS4_18smem_ptr_flag_bitsILi32EEENSS_INS5_IJNSA_ILi8EEENSA_ILi32EEEEEENS5_IJS18_SB_EEEEEEEvNS4_8identityES11_S1C_vS1D_EENS_8epilogue10collective6detail29Sm90TmaWarpSpecializedAdapterINS1G_15DefaultEpilogueISI_SJ_SJ_NS1F_6thread17LinearCombinationISI_Li1EffLNS1K_9ScaleType4KindE0ELNS_15FloatRoundStyleE2ESI_EENS1_15EpilogueDefaultEEEEEvvEEEEvNT_6ParamsE --------------------------
	.section	.nv.info._ZN7cutlass13device_kernelINS_4gemm6kernel13GemmUniversalIN4cute5tupleIJiiiiEEENS1_10collective13CollectiveMmaINS1_34MainloopSm90TmaGmmaWarpSpecializedILi5ENS5_IJNS4_1CILi1EEESB_SB_EEENS1_35KernelTmaWarpSpecializedCooperativeEEENS5_IJNSA_ILi128EEENSA_ILi64EEESG_EEENS_10tfloat32_tENS5_IJlSB_lEEESI_SJ_NS4_8TiledMMAINS4_8MMA_AtomIJNS4_4SM904GMMA29MMA_64x64x8_F32TF32TF32_SS_TNILNSN_7ScaleInE1ELSP_1EEEEEENS4_6LayoutINS5_IJNSA_ILi2EEESB_SB_EEENS5_IJSB_NSA_ILi0EEESV_EEEEENS5_IJNS4_10UnderscoreESY_SY_EEEEENS4_13SM90_TMA_LOADENS4_14ComposedLayoutINS4_7SwizzleILi3ELi4ELi3EEENS4_18smem_ptr_flag_bitsILi32EEENSS_INS5_IJNSA_ILi8EEENSA_ILi32EEEEEENS5_IJS18_SB_EEEEEEEvNS4_8identityES11_S1C_vS1D_EENS_8epilogue10collective6detail29Sm90TmaWarpSpecializedAdapterINS1G_15DefaultEpilogueISI_SJ_SJ_NS1F_6thread17LinearCombinationISI_Li1EffLNS1K_9ScaleType4KindE0ELNS_15FloatRoundStyleE2ESI_EENS1_15EpilogueDefaultEEEEEvvEEEEvNT_6ParamsE,"",@"SHT_CUDA_INFO"
	.sectionflags	@""
	.align	4


	//----- nvinfo : EIATTR_CUDA_API_VERSION
	.align		4
        /*0000*/ 	.byte	0x04, 0x37
        /*0002*/ 	.short	(.L_21 - .L_20)
.L_20:
        /*0004*/ 	.word	0x00000082


	//----- nvinfo : EIATTR_KPARAM_INFO
	.align		4
.L_21:
        /*0008*/ 	.byte	0x04, 0x17
        /*000a*/ 	.short	(.L_23 - .L_22)
.L_22:
        /*000c*/ 	.word	0x00000000
        /*0010*/ 	.short	0x0000
        /*0012*/ 	.short	0x0070
        /*0014*/ 	.byte	0x00, 0xf0, 0x01, 0x10


	//----- nvinfo : EIATTR_SPARSE_MMA_MASK
	.align		4
.L_23:
        /*0018*/ 	.byte	0x03, 0x50
        /*001a*/ 	.short	0x0000


	//----- nvinfo : EIATTR_MAXREG_COUNT
	.align		4
        /*001c*/ 	.byte	0x03, 0x1b
        /*001e*/ 	.short	0x00a8


	//----- nvinfo : EIATTR_NUM_BARRIERS
	.align		4
        /*0020*/ 	.byte	0x02, 0x4c
        /*0022*/ 	.byte	0x01
	.zero		1


	//----- nvinfo : EIATTR_EXTERNS
	.align		4
        /*0024*/ 	.byte	0x04, 0x0f
        /*0026*/ 	.short	(.L_25 - .L_24)


	//   ....[0]....
	.align		4
.L_24:
        /*0028*/ 	.word	index@(__assertfail)


	//----- nvinfo : EIATTR_MERCURY_ISA_VERSION
	.align		4
.L_25:
        /*002c*/ 	.byte	0x03, 0x5f
        /*002e*/ 	.short	0x0101


	//----- nvinfo : EIATTR_INT_WARP_WIDE_INSTR_OFFSETS
	.align		4
        /*0030*/ 	.byte	0x04, 0x31
        /*0032*/ 	.short	(.L_27 - .L_26)


	//   ....[0]....
.L_26:
        /*0034*/ 	.word	0x00000410


	//   ....[1]....
        /*0038*/ 	.word	0x00000420


	//   ....[2]....
        /*003c*/ 	.word	0x000004e0


	//----- nvinfo : EIATTR_COOP_GROUP_MASK_REGIDS
	.align		4
.L_27:
        /*0040*/ 	.byte	0x04, 0x29
        /*0042*/ 	.short	(.L_29 - .L_28)


	//   ....[0]....
.L_28:
        /*0044*/ 	.word	0xffffffff


	//   ....[1]....
        /*0048*/ 	.word	0xffffffff


	//   ....[2]....
        /*004c*/ 	.word	0xffffffff


	//   ....[3]....
        /*0050*/ 	.word	0xffffffff


	//   ....[4]....
        /*0054*/ 	.word	0xffffffff


	//----- nvinfo : EIATTR_COOP_GROUP_INSTR_OFFSETS
	.align		4
.L_29:
        /*0058*/ 	.byte	0x04, 0x28
        /*005a*/ 	.short	(.L_31 - .L_30)


	//   ....[0]....
.L_30:
        /*005c*/ 	.word	0x00000060


	//   ....[1]....
        /*0060*/ 	.word	0x00000070


	//   ....[2]....
        /*0064*/ 	.word	0x00000130


	//   ....[3]....
        /*0068*/ 	.word	0x000002e0


	//   ....[4]....
        /*006c*/ 	.word	0x000011e0


	//----- nvinfo : EIATTR_REG_RECONFIG
	.align		4
.L_31:
        /*0070*/ 	.byte	0x01, 0x54
	.zero		2


	//----- nvinfo : EIATTR_SYSCALL_OFFSETS
	.align		4
        /*0074*/ 	.byte	0x04, 0x46
        /*0076*/ 	.short	(.L_33 - .L_32)


	//   ....[0]....
.L_32:
        /*0078*/ 	.word	0x000013d0


	//----- nvinfo : EIATTR_MBARRIER_INSTR_OFFSETS
	.align		4
.L_33:
        /*007c*/ 	.byte	0x04, 0x39
        /*007e*/ 	.short	(.L_35 - .L_34)


	//   ....[0]....
.L_34:
        /*0080*/ 	.word	0x00000230
        /*0084*/ 	.word	0x000000ff
        /*0088*/ 	.word	0x00000000
        /*008c*/ 	.short	0x0100
        /*008e*/ 	.byte	0x08
	.zero		1


	//   ....[1]....
        /*0090*/ 	.word	0x00000240
        /*0094*/ 	.word	0x000000ff
        /*0098*/ 	.word	0x00000028
        /*009c*/ 	.short	0x0100
        /*009e*/ 	.byte	0x08
	.zero		1


	//   ....[2]....
        /*00a0*/ 	.word	0x00000250
        /*00a4*/ 	.word	0x000000ff
        /*00a8*/ 	.word	0x00000008
        /*00ac*/ 	.short	0x0100
        /*00ae*/ 	.byte	0x08
	.zero		1


	//   ....[3]....
        /*00b0*/ 	.word	0x00000260
        /*00b4*/ 	.word	0x000000ff
        /*00b8*/ 	.word	0x00000030
        /*00bc*/ 	.short	0x0100
        /*00be*/ 	.byte	0x08
	.zero		1


	//   ....[4]....
        /*00c0*/ 	.word	0x00000270
        /*00c4*/ 	.word	0x000000ff
        /*00c8*/ 	.word	0x00000010
        /*00cc*/ 	.short	0x0100
        /*00ce*/ 	.byte	0x08
	.zero		1


	//   ....[5]....
        /*00d0*/ 	.word	0x00000280
        /*00d4*/ 	.word	0x000000ff
        /*00d8*/ 	.word	0x00000038
        /*00dc*/ 	.short	0x0100
        /*00de*/ 	.byte	0x08
	.zero		1


	//   ....[6]....
        /*00e0*/ 	.word	0x00000290
        /*00e4*/ 	.word	0x000000ff
        /*00e8*/ 	.word	0x00000018
        /*00ec*/ 	.short	0x0100
        /*00ee*/ 	.byte	0x08
	.zero		1


	//   ....[7]....
        /*00f0*/ 	.word	0x000002a0
        /*00f4*/ 	.word	0x000000ff
        /*00f8*/ 	.word	0x00000040
        /*00fc*/ 	.short	0x0100
        /*00fe*/ 	.byte	0x08
	.zero		1


	//   ....[8]....
        /*0100*/ 	.word	0x000002b0
        /*0104*/ 	.word	0x000000ff
        /*0108*/ 	.word	0x00000020
        /*010c*/ 	.short	0x0100
        /*010e*/ 	.byte	0x08
	.zero		1


	//   ....[9]....
        /*0110*/ 	.word	0x000002c0
        /*0114*/ 	.word	0x000000ff
        /*0118*/ 	.word	0x00000048
        /*011c*/ 	.short	0x0100
        /*011e*/ 	.byte	0x08
	.zero		1


	//   ....[10]....
        /*0120*/ 	.word	0x00000560
        /*0124*/ 	.word	0x000000ff
        /*0128*/ 	.word	0x00000060
        /*012c*/ 	.short	0x0100
        /*012e*/ 	.byte	0x08
	.zero		1


	//   ....[11]....
        /*0130*/ 	.word	0x000005e0
        /*0134*/ 	.word	0x000000ff
        /*0138*/ 	.word	0x00000068
        /*013c*/ 	.short	0x0100
        /*013e*/ 	.byte	0x08
	.zero		1


	//   ....[12]....
        /*0140*/ 	.word	0x00001450
        /*0144*/ 	.word	0x00000003
        /*0148*/ 	.word	0x00000000
        /*014c*/ 	.short	0x010a
        /*014e*/ 	.byte	0x3f
	.zero		1


	//   ....[13]....
        /*0150*/ 	.word	0x000014b0
        /*0154*/ 	.word	0x00000003
        /*0158*/ 	.word	0x00000000
        /*015c*/ 	.short	0x010a
        /*015e*/ 	.byte	0x3f
	.zero		1


	//   ....[14]....
        /*0160*/ 	.word	0x000019c0
        /*0164*/ 	.word	0x000000ff
        /*0168*/ 	.word	0x00000000
        /*016c*/ 	.short	0x010a
        /*016e*/ 	.byte	0x08
	.zero		1


	//   ....[15]....
        /*0170*/ 	.word	0x00001a00
        /*0174*/ 	.word	0x000000ff
        /*0178*/ 	.word	0x00000000
        /*017c*/ 	.short	0x010a
        /*017e*/ 	.byte	0x08
	.zero		1


	//   ....[16]....
        /*0180*/ 	.word	0x00001e20
        /*0184*/ 	.word	0x000000ff
        /*0188*/ 	.word	0x00000000
        /*018c*/ 	.short	0x0101
        /*018e*/ 	.byte	0x07
	.zero		1


	//   ....[17]....
        /*0190*/ 	.word	0x00002000
        /*0194*/ 	.word	0x000000ff
        /*0198*/ 	.word	0x00000000
        /*019c*/ 	.short	0x0101
        /*019e*/ 	.byte	0x06
	.zero		1


	//   ....[18]....
        /*01a0*/ 	.word	0x00005330
        /*01a4*/ 	.word	0x0000000e
        /*01a8*/ 	.word	0x00000028
        /*01ac*/ 	.short	0x010a
        /*01ae*/ 	.byte	0x3f
	.zero		1


	//   ....[19]....
        /*01b0*/ 	.word	0x00005780
        /*01b4*/ 	.word	0x00000006
        /*01b8*/ 	.word	0x00000068
        /*01bc*/ 	.short	0x0101
        /*01be*/ 	.byte	0x3f
	.zero		1


	//   ....[20]....
        /*01c0*/ 	.word	0x00005ea0
        /*01c4*/ 	.word	0x00000007
        /*01c8*/ 	.word	0x00000000
        /*01cc*/ 	.short	0x010a
        /*01ce*/ 	.byte	0x3f
	.zero		1


	//   ....[21]....
        /*01d0*/ 	.word	0x00005f20
        /*01d4*/ 	.word	0x00000009
        /*01d8*/ 	.word	0x00000000
        /*01dc*/ 	.short	0x010a
        /*01de*/ 	.byte	0x3f
	.zero		1


	//   ....[22]....
        /*01e0*/ 	.word	0x00005fb0
        /*01e4*/ 	.word	0x00000006
        /*01e8*/ 	.word	0x00000000
        /*01ec*/ 	.short	0x010a
        /*01ee*/ 	.byte	0x3f
	.zero		1


	//   ....[23]....
        /*01f0*/ 	.word	0x00006040
        /*01f4*/ 	.word	0x00000009
        /*01f8*/ 	.word	0x00000000
        /*01fc*/ 	.short	0x010a
        /*01fe*/ 	.byte	0x3f
	.zero		1


	//   ....[24]....
        /*0200*/ 	.word	0x000060d0
        /*0204*/ 	.word	0x00000003
        /*0208*/ 	.word	0x00000000
        /*020c*/ 	.short	0x010a
        /*020e*/ 	.byte	0x3f
	.zero		1


	//   ....[25]....
        /*0210*/ 	.word	0x00006130
        /*0214*/ 	.word	0x00000003
        /*0218*/ 	.word	0x00000000
        /*021c*/ 	.short	0x010a
        /*021e*/ 	.byte	0x3f
	.zero		1


	//   ....[26]....
        /*0220*/ 	.word	0x00006190
        /*0224*/ 	.word	0x00000004
        /*0228*/ 	.word	0x00000000
        /*022c*/ 	.short	0x010a
        /*022e*/ 	.byte	0x3f
	.zero		1


	//   ....[27]....
        /*0230*/ 	.word	0x00006260
        /*0234*/ 	.word	0x0000000e
        /*0238*/ 	.word	0x00000028
        /*023c*/ 	.short	0x010a
        /*023e*/ 	.byte	0x3f
	.zero		1


	//   ....[28]....
        /*0240*/ 	.word	0x00006330
        /*0244*/ 	.word	0x00000007
        /*0248*/ 	.word	0x00000000
        /*024c*/ 	.short	0x010a
        /*024e*/ 	.byte	0x3f
	.zero		1


	//   ....[29]....
        /*0250*/ 	.word	0x00006380
        /*0254*/ 	.word	0x00000009
        /*0258*/ 	.word	0x00000000
        /*025c*/ 	.short	0x010a
        /*025e*/ 	.byte	0x3f
	.zero		1


	//   ....[30]....
        /*0260*/ 	.word	0x000063d0
        /*0264*/ 	.word	0x00000006
        /*0268*/ 	.word	0x00000000
        /*026c*/ 	.short	0x010a
        /*026e*/ 	.byte	0x3f
	.zero		1


	//   ....[31]....
        /*0270*/ 	.word	0x00006420
        /*0274*/ 	.word	0x00000009
        /*0278*/ 	.word	0x00000000
        /*027c*/ 	.short	0x010a
        /*027e*/ 	.byte	0x3f
	.zero		1


	//----- nvinfo : EIATTR_NUM_MBARRIERS
	.align		4
.L_35:
        /*0280*/ 	.byte	0x03, 0x38
        /*0282*/ 	.short	0x000c


	//----- nvinfo : EIATTR_EXIT_INSTR_OFFSETS
	.align		4
        /*0284*/ 	.byte	0x04, 0x1c
        /*0286*/ 	.short	(.L_37 - .L_36)


	//   ....[0]....
.L_36:
        /*0288*/ 	.word	0x00000680


	//   ....[1]....
        /*028c*/ 	.word	0x00000f40


	//   ....[2]....
        /*0290*/ 	.word	0x00004a10


	//   ....[3]....
        /*0294*/ 	.word	0x00005040


	//   ....[4]....
        /*0298*/ 	.word	0x00006120


	//----- nvinfo : EIATTR_MAX_THREADS
	.align		4
.L_37:
        /*029c*/ 	.byte	0x04, 0x05
        /*029e*/ 	.short	(.L_39 - .L_38)
.L_38:
        /*02a0*/ 	.word	0x00000180
        /*02a4*/ 	.word	0x00000001
        /*02a8*/ 	.word	0x00000001


	//----- nvinfo : EIATTR_CRS_STACK_SIZE
	.align		4
.L_39:
        /*02ac*/ 	.byte	0x04, 0x1e
        /*02ae*/ 	.short	(.L_41 - .L_40)
.L_40:
        /*02b0*/ 	.word	0x00000000


	//----- nvinfo : EIATTR_CBANK_PARAM_SIZE
	.align		4
.L_41:
        /*02b4*/ 	.byte	0x03, 0x19
        /*02b6*/ 	.short	0x0470


	//----- nvinfo : EIATTR_PARAM_CBANK
	.align		4
        /*02b8*/ 	.byte	0x04, 0x0a
        /*02ba*/ 	.short	(.L_43 - .L_42)
	.align		4
.L_42:
        /*02bc*/ 	.word	index@(.nv.constant0._ZN7cutlass13device_kernelINS_4gemm6kernel13GemmUniversalIN4cute5tupleIJiiiiEEENS1_10collective13CollectiveMmaINS1_34MainloopSm90TmaGmmaWarpSpecializedILi5ENS5_IJNS4_1CILi1EEESB_SB_EEENS1_35KernelTmaWarpSpecializedCooperativeEEENS5_IJNSA_ILi128EEENSA_ILi64EEESG_EEENS_10tfloat32_tENS5_IJlSB_lEEESI_SJ_NS4_8TiledMMAINS4_8MMA_AtomIJNS4_4SM904GMMA29MMA_64x64x8_F32TF32TF32_SS_TNILNSN_7ScaleInE1ELSP_1EEEEEENS4_6LayoutINS5_IJNSA_ILi2EEESB_SB_EEENS5_IJSB_NSA_ILi0EEESV_EEEEENS5_IJNS4_10UnderscoreESY_SY_EEEEENS4_13SM90_TMA_LOADENS4_14ComposedLayoutINS4_7SwizzleILi3ELi4ELi3EEENS4_18smem_ptr_flag_bitsILi32EEENSS_INS5_IJNSA_ILi8EEENSA_ILi32EEEEEENS5_IJS18_SB_EEEEEEEvNS4_8identityES11_S1C_vS1D_EENS_8epilogue10collective6detail29Sm90TmaWarpSpecializedAdapterINS1G_15DefaultEpilogueISI_SJ_SJ_NS1F_6thread17LinearCombinationISI_Li1EffLNS1K_9ScaleType4KindE0ELNS_15FloatRoundStyleE2ESI_EENS1_15EpilogueDefaultEEEEEvvEEEEvNT_6ParamsE)
        /*02c0*/ 	.short	0x0210
        /*02c2*/ 	.short	0x0470


	//----- nvinfo : EIATTR_SW_WAR
	.align		4
.L_43:
        /*02c4*/ 	.byte	0x04, 0x36
        /*02c6*/ 	.short	(.L_45 - .L_44)
.L_44:
        /*02c8*/ 	.word	0x00000008
.L_45:


//--------------------- .nv.callgraph             --------------------------
	.section	.nv.callgraph,"",@"SHT_CUDA_CALLGRAPH"
	.align	4
	.sectionentsize	8
	.align		4
        /*0000*/ 	.word	0x00000000
	.align		4
        /*0004*/ 	.word	0xffffffff
	.align		4
        /*0008*/ 	.word	index@(_ZN7cutlass13device_kernelINS_4gemm6kernel13GemmUniversalIN4cute5tupleIJiiiiEEENS1_10collective13CollectiveMmaINS1_34MainloopSm90TmaGmmaWarpSpecializedILi5ENS5_IJNS4_1CILi1EEESB_SB_EEENS1_35KernelTmaWarpSpecializedCooperativeEEENS5_IJNSA_ILi128EEENSA_ILi64EEESG_EEENS_10tfloat32_tENS5_IJlSB_lEEESI_SJ_NS4_8TiledMMAINS4_8MMA_AtomIJNS4_4SM904GMMA29MMA_64x64x8_F32TF32TF32_SS_TNILNSN_7ScaleInE1ELSP_1EEEEEENS4_6LayoutINS5_IJNSA_ILi2EEESB_SB_EEENS5_IJSB_NSA_ILi0EEESV_EEEEENS5_IJNS4_10UnderscoreESY_SY_EEEEENS4_13SM90_TMA_LOADENS4_14ComposedLayoutINS4_7SwizzleILi3ELi4ELi3EEENS4_18smem_ptr_flag_bitsILi32EEENSS_INS5_IJNSA_ILi8EEENSA_ILi32EEEEEENS5_IJS18_SB_EEEEEEEvNS4_8identityES11_S1C_vS1D_EENS_8epilogue10collective6detail29Sm90TmaWarpSpecializedAdapterINS1G_15DefaultEpilogueISI_SJ_SJ_NS1F_6thread17LinearCombinationISI_Li1EffLNS1K_9ScaleType4KindE0ELNS_15FloatRoundStyleE2ESI_EENS1_15EpilogueDefaultEEEEEvvEEEEvNT_6ParamsE)
	.align		4
        /*000c*/ 	.word	index@(__assertfail)
	.align		4
        /*0010*/ 	.word	0x00000000
	.align		4
        /*0014*/ 	.word	0xfffffffe
	.align		4
        /*0018*/ 	.word	0x00000000
	.align		4
        /*001c*/ 	.word	0xfffffffd
	.align		4
        /*0020*/ 	.word	0x00000000
	.align		4
        /*0024*/ 	.word	0xfffffffc


//--------------------- .nv.constant4             --------------------------
	.section	.nv.constant4,"a",@progbits
	.align	8
	.align		8
.nv.constant4:
        /*0000*/ 	.dword	__assertfail
	.align		8
        /*0008*/ 	.dword	__unnamed_1
	.align		8
        /*0010*/ 	.dword	_ZN39_INTERNAL_96c40a72_4_k_cu_266e9385_65414cuda3std3__45__cpo5beginE
	.align		8
        /*0018*/ 	.dword	_ZN39_INTERNAL_96c40a72_4_k_cu_266e9385_65414cuda3std3__45__cpo3endE
	.align		8
        /*0020*/ 	.dword	_ZN39_INTERNAL_96c40a72_4_k_cu_266e9385_65414cuda3std3__45__cpo6cbeginE
	.align		8
        /*0028*/ 	.dword	_ZN39_INTERNAL_96c40a72_4_k_cu_266e9385_65414cuda3std3__45__cpo4cendE
	.align		8
        /*0030*/ 	.dword	_ZN39_INTERNAL_96c40a72_4_k_cu_266e9385_65414cuda3std3__441_GLOBAL__N__96c40a72_4_k_cu_266e9385_65416ignoreE
	.align		8
        /*0038*/ 	.dword	_ZN39_INTERNAL_96c40a72_4_k_cu_266e9385_65414cuda3std3__419piecewise_constructE
	.align		8
        /*0040*/ 	.dword	_ZN39_INTERNAL_96c40a72_4_k_cu_266e9385_65414cuda3std3__48in_placeE
	.align		8
        /*0048*/ 	.dword	_ZN39_INTERNAL_96c40a72_4_k_cu_266e9385_65414cuda3std6ranges3__45__cpo4swapE
	.align		8
        /*0050*/ 	.dword	_ZN39_INTERNAL_96c40a72_4_k_cu_266e9385_65414cuda3std6ranges3__45__cpo9iter_moveE
	.align		8
        /*0058*/ 	.dword	_ZN39_INTERNAL_96c40a72_4_k_cu_266e9385_65414cute7productE
	.align		8
        /*0060*/ 	.dword	_ZN39_INTERNAL_96c40a72_4_k_cu_266e9385_65414cute1_E
	.align		8
        /*0068*/ 	.dword	$str$22
	.align		8
        /*0070*/ 	.dword	$str$23


//--------------------- .text._ZN7cutlass13device_kernelINS_4gemm6kernel13GemmUniversalIN4cute5tupleIJiiiiEEENS1_10collective13CollectiveMmaINS1_34MainloopSm90TmaGmmaWarpSpecializedILi5ENS5_IJNS4_1CILi1EEESB_SB_EEENS1_35KernelTmaWarpSpecializedCooperativeEEENS5_IJNSA_ILi128EEENSA_ILi64EEESG_EEENS_10tfloat32_tENS5_IJlSB_lEEESI_SJ_NS4_8TiledMMAINS4_8MMA_AtomIJNS4_4SM904GMMA29MMA_64x64x8_F32TF32TF32_SS_TNILNSN_7ScaleInE1ELSP_1EEEEEENS4_6LayoutINS5_IJNSA_ILi2EEESB_SB_EEENS5_IJSB_NSA_ILi0EEESV_EEEEENS5_IJNS4_10UnderscoreESY_SY_EEEEENS4_13SM90_TMA_LOADENS4_14ComposedLayoutINS4_7SwizzleILi3ELi4ELi3EEENS4_18smem_ptr_flag_bitsILi32EEENSS_INS5_IJNSA_ILi8EEENSA_ILi32EEEEEENS5_IJS18_SB_EEEEEEEvNS4_8identityES11_S1C_vS1D_EENS_8epilogue10collective6detail29Sm90TmaWarpSpecializedAdapterINS1G_15DefaultEpilogueISI_SJ_SJ_NS1F_6thread17LinearCombinationISI_Li1EffLNS1K_9ScaleType4KindE0ELNS_15FloatRoundStyleE2ESI_EENS1_15EpilogueDefaultEEEEEvvEEEEvNT_6ParamsE --------------------------
	.section	.text._ZN7cutlass13device_kernelINS_4gemm6kernel13GemmUniversalIN4cute5tupleIJiiiiEEENS1_10collective13CollectiveMmaINS1_34MainloopSm90TmaGmmaWarpSpecializedILi5ENS5_IJNS4_1CILi1EEESB_SB_EEENS1_35KernelTmaWarpSpecializedCooperativeEEENS5_IJNSA_ILi128EEENSA_ILi64EEESG_EEENS_10tfloat32_tENS5_IJlSB_lEEESI_SJ_NS4_8TiledMMAINS4_8MMA_AtomIJNS4_4SM904GMMA29MMA_64x64x8_F32TF32TF32_SS_TNILNSN_7ScaleInE1ELSP_1EEEEEENS4_6LayoutINS5_IJNSA_ILi2EEESB_SB_EEENS5_IJSB_NSA_ILi0EEESV_EEEEENS5_IJNS4_10UnderscoreESY_SY_EEEEENS4_13SM90_TMA_LOADENS4_14ComposedLayoutINS4_7SwizzleILi3ELi4ELi3EEENS4_18smem_ptr_flag_bitsILi32EEENSS_INS5_IJNSA_ILi8EEENSA_ILi32EEEEEENS5_IJS18_SB_EEEEEEEvNS4_8identityES11_S1C_vS1D_EENS_8epilogue10collective6detail29Sm90TmaWarpSpecializedAdapterINS1G_15DefaultEpilogueISI_SJ_SJ_NS1F_6thread17LinearCombinationISI_Li1EffLNS1K_9ScaleType4KindE0ELNS_15FloatRoundStyleE2ESI_EENS1_15EpilogueDefaultEEEEEvvEEEEvNT_6ParamsE,"ax",@progbits
	.align	128
.text._ZN7cutlass13device_kernelINS_4gemm6kernel13GemmUniversalIN4cute5tupleIJiiiiEEENS1_10collective13CollectiveMmaINS1_34MainloopSm90TmaGmmaWarpSpecializedILi5ENS5_IJNS4_1CILi1EEESB_SB_EEENS1_35KernelTmaWarpSpecializedCooperativeEEENS5_IJNSA_ILi128EEENSA_ILi64EEESG_EEENS_10tfloat32_tENS5_IJlSB_lEEESI_SJ_NS4_8TiledMMAINS4_8MMA_AtomIJNS4_4SM904GMMA29MMA_64x64x8_F32TF32TF32_SS_TNILNSN_7ScaleInE1ELSP_1EEEEEENS4_6LayoutINS5_IJNSA_ILi2EEESB_SB_EEENS5_IJSB_NSA_ILi0EEESV_EEEEENS5_IJNS4_10UnderscoreESY_SY_EEEEENS4_13SM90_TMA_LOADENS4_14ComposedLayoutINS4_7SwizzleILi3ELi4ELi3EEENS4_18smem_ptr_flag_bitsILi32EEENSS_INS5_IJNSA_ILi8EEENSA_ILi32EEEEEENS5_IJS18_SB_EEEEEEEvNS4_8identityES11_S1C_vS1D_EENS_8epilogue10collective6detail29Sm90TmaWarpSpecializedAdapterINS1G_15DefaultEpilogueISI_SJ_SJ_NS1F_6thread17LinearCombinationISI_Li1EffLNS1K_9ScaleType4KindE0ELNS_15FloatRoundStyleE2ESI_EENS1_15EpilogueDefaultEEEEEvvEEEEvNT_6ParamsE:
        .type           _ZN7cutlass13device_kernelINS_4gemm6kernel13GemmUniversalIN4cute5tupleIJiiiiEEENS1_10collective13CollectiveMmaINS1_34MainloopSm90TmaGmmaWarpSpecializedILi5ENS5_IJNS4_1CILi1EEESB_SB_EEENS1_35KernelTmaWarpSpecializedCooperativeEEENS5_IJNSA_ILi128EEENSA_ILi64EEESG_EEENS_10tfloat32_tENS5_IJlSB_lEEESI_SJ_NS4_8TiledMMAINS4_8MMA_AtomIJNS4_4SM904GMMA29MMA_64x64x8_F32TF32TF32_SS_TNILNSN_7ScaleInE1ELSP_1EEEEEENS4_6LayoutINS5_IJNSA_ILi2EEESB_SB_EEENS5_IJSB_NSA_ILi0EEESV_EEEEENS5_IJNS4_10UnderscoreESY_SY_EEEEENS4_13SM90_TMA_LOADENS4_14ComposedLayoutINS4_7SwizzleILi3ELi4ELi3EEENS4_18smem_ptr_flag_bitsILi32EEENSS_INS5_IJNSA_ILi8EEENSA_ILi32EEEEEENS5_IJS18_SB_EEEEEEEvNS4_8identityES11_S1C_vS1D_EENS_8epilogue10collective6detail29Sm90TmaWarpSpecializedAdapterINS1G_15DefaultEpilogueISI_SJ_SJ_NS1F_6thread17LinearCombinationISI_Li1EffLNS1K_9ScaleType4KindE0ELNS_15FloatRoundStyleE2ESI_EENS1_15EpilogueDefaultEEEEEvvEEEEvNT_6ParamsE,@function
        .size           _ZN7cutlass13device_kernelINS_4gemm6kernel13GemmUniversalIN4cute5tupleIJiiiiEEENS1_10collective13CollectiveMmaINS1_34MainloopSm90TmaGmmaWarpSpecializedILi5ENS5_IJNS4_1CILi1EEESB_SB_EEENS1_35KernelTmaWarpSpecializedCooperativeEEENS5_IJNSA_ILi128EEENSA_ILi64EEESG_EEENS_10tfloat32_tENS5_IJlSB_lEEESI_SJ_NS4_8TiledMMAINS4_8MMA_AtomIJNS4_4SM904GMMA29MMA_64x64x8_F32TF32TF32_SS_TNILNSN_7ScaleInE1ELSP_1EEEEEENS4_6LayoutINS5_IJNSA_ILi2EEESB_SB_EEENS5_IJSB_NSA_ILi0EEESV_EEEEENS5_IJNS4_10UnderscoreESY_SY_EEEEENS4_13SM90_TMA_LOADENS4_14ComposedLayoutINS4_7SwizzleILi3ELi4ELi3EEENS4_18smem_ptr_flag_bitsILi32EEENSS_INS5_IJNSA_ILi8EEENSA_ILi32EEEEEENS5_IJS18_SB_EEEEEEEvNS4_8identityES11_S1C_vS1D_EENS_8epilogue10collective6detail29Sm90TmaWarpSpecializedAdapterINS1G_15DefaultEpilogueISI_SJ_SJ_NS1F_6thread17LinearCombinationISI_Li1EffLNS1K_9ScaleType4KindE0ELNS_15FloatRoundStyleE2ESI_EENS1_15EpilogueDefaultEEEEEvvEEEEvNT_6ParamsE,(.L_x_132 - _ZN7cutlass13device_kernelINS_4gemm6kernel13GemmUniversalIN4cute5tupleIJiiiiEEENS1_10collective13CollectiveMmaINS1_34MainloopSm90TmaGmmaWarpSpecializedILi5ENS5_IJNS4_1CILi1EEESB_SB_EEENS1_35KernelTmaWarpSpecializedCooperativeEEENS5_IJNSA_ILi128EEENSA_ILi64EEESG_EEENS_10tfloat32_tENS5_IJlSB_lEEESI_SJ_NS4_8TiledMMAINS4_8MMA_AtomIJNS4_4SM904GMMA29MMA_64x64x8_F32TF32TF32_SS_TNILNSN_7ScaleInE1ELSP_1EEEEEENS4_6LayoutINS5_IJNSA_ILi2EEESB_SB_EEENS5_IJSB_NSA_ILi0EEESV_EEEEENS5_IJNS4_10UnderscoreESY_SY_EEEEENS4_13SM90_TMA_LOADENS4_14ComposedLayoutINS4_7SwizzleILi3ELi4ELi3EEENS4_18smem_ptr_flag_bitsILi32EEENSS_INS5_IJNSA_ILi8EEENSA_ILi32EEEEEENS5_IJS18_SB_EEEEEEEvNS4_8identityES11_S1C_vS1D_EENS_8epilogue10collective6detail29Sm90TmaWarpSpecializedAdapterINS1G_15DefaultEpilogueISI_SJ_SJ_NS1F_6thread17LinearCombinationISI_Li1EffLNS1K_9ScaleType4KindE0ELNS_15FloatRoundStyleE2ESI_EENS1_15EpilogueDefaultEEEEEvvEEEEvNT_6ParamsE)
        .other          _ZN7cutlass13device_kernelINS_4gemm6kernel13GemmUniversalIN4cute5tupleIJiiiiEEENS1_10collective13CollectiveMmaINS1_34MainloopSm90TmaGmmaWarpSpecializedILi5ENS5_IJNS4_1CILi1EEESB_SB_EEENS1_35KernelTmaWarpSpecializedCooperativeEEENS5_IJNSA_ILi128EEENSA_ILi64EEESG_EEENS_10tfloat32_tENS5_IJlSB_lEEESI_SJ_NS4_8TiledMMAINS4_8MMA_AtomIJNS4_4SM904GMMA29MMA_64x64x8_F32TF32TF32_SS_TNILNSN_7ScaleInE1ELSP_1EEEEEENS4_6LayoutINS5_IJNSA_ILi2EEESB_SB_EEENS5_IJSB_NSA_ILi0EEESV_EEEEENS5_IJNS4_10UnderscoreESY_SY_EEEEENS4_13SM90_TMA_LOADENS4_14ComposedLayoutINS4_7SwizzleILi3ELi4ELi3EEENS4_18smem_ptr_flag_bitsILi32EEENSS_INS5_IJNSA_ILi8EEENSA_ILi32EEEEEENS5_IJS18_SB_EEEEEEEvNS4_8identityES11_S1C_vS1D_EENS_8epilogue10collective6detail29Sm90TmaWarpSpecializedAdapterINS1G_15DefaultEpilogueISI_SJ_SJ_NS1F_6thread17LinearCombinationISI_Li1EffLNS1K_9ScaleType4KindE0ELNS_15FloatRoundStyleE2ESI_EENS1_15EpilogueDefaultEEEEEvvEEEEvNT_6ParamsE,@"STO_CUDA_ENTRY STV_DEFAULT"
_ZN7cutlass13device_kernelINS_4gemm6kernel13GemmUniversalIN4cute5tupleIJiiiiEEENS1_10collective13CollectiveMmaINS1_34MainloopSm90TmaGmmaWarpSpecializedILi5ENS5_IJNS4_1CILi1EEESB_SB_EEENS1_35KernelTmaWarpSpecializedCooperativeEEENS5_IJNSA_ILi128EEENSA_ILi64EEESG_EEENS_10tfloat32_tENS5_IJlSB_lEEESI_SJ_NS4_8TiledMMAINS4_8MMA_AtomIJNS4_4SM904GMMA29MMA_64x64x8_F32TF32TF32_SS_TNILNSN_7ScaleInE1ELSP_1EEEEEENS4_6LayoutINS5_IJNSA_ILi2EEESB_SB_EEENS5_IJSB_NSA_ILi0EEESV_EEEEENS5_IJNS4_10UnderscoreESY_SY_EEEEENS4_13SM90_TMA_LOADENS4_14ComposedLayoutINS4_7SwizzleILi3ELi4ELi3EEENS4_18smem_ptr_flag_bitsILi32EEENSS_INS5_IJNSA_ILi8EEENSA_ILi32EEEEEENS5_IJS18_SB_EEEEEEEvNS4_8identityES11_S1C_vS1D_EENS_8epilogue10collective6detail29Sm90TmaWarpSpecializedAdapterINS1G_15DefaultEpilogueISI_SJ_SJ_NS1F_6thread17LinearCombinationISI_Li1EffLNS1K_9ScaleType4KindE0ELNS_15FloatRoundStyleE2ESI_EENS1_15EpilogueDefaultEEEEEvvEEEEvNT_6ParamsE:
[----:B------:R-:W0:Y:S01]  /*0000*/  LDC R1, c[0x0][0x28] ;  /* 0x00000a00ff017b82 */ /* 0x000e220000000800 */
[----:B------:R-:W1:Y:S01]  /*0010*/  S2R R3, SR_TID.X ;  /* 0x0000000000037919 */ /* 0x000e620000002100 */
[----:B------:R-:W-:Y:S01]  /*0020*/  ELECT P0, URZ, PT ;  /* 0x00000000003f782f */ /* 0x000fe20003800000 */
[----:B------:R-:W-:Y:S01]  /*0030*/  BSSY B0, `(.L_x_0) ;  /* 0x000000f000007945 */ /* 0x000fe20003800000 */
[--C-:B-1----:R-:W-:Y:S02]  /*0040*/  SHF.R.U32.HI R0, RZ, 0x5, R3.reuse ;  /* 0x00000005ff007819 */ /* 0x102fe40000011603 */
[----:B------:R-:W-:-:S03]  /*0050*/  SHF.R.U32.HI R14, RZ, 0x7, R3 ;  /* 0x00000007ff0e7819 */ /* 0x000fc60000011603 */
[----:B------:R-:W1:Y:S04]  /*0060*/  SHFL.IDX PT, R4, R0, RZ, 0x1f ;  /* 0x00001fff00047589 */ /* 0x000e6800000e0000 */
[----:B------:R2:W3:Y:S01]  /*0070*/  SHFL.IDX PT, R10, R14, RZ, 0x1f ;  /* 0x00001fff0e0a7589 */ /* 0x0004e200000e0000 */
[----:B-1----:R-:W-:-:S13]  /*0080*/  ISETP.NE.OR P0, PT, R4, RZ, !P0 ;  /* 0x000000ff0400720c */ /* 0x002fda0004705670 */
[----:B0-23--:R-:W-:Y:S05]  /*0090*/  @P0 BRA `(.L_x_1) ;  /* 0x0000000000200947 */ /* 0x00dfea0003800000 */
[----:B------:R-:W-:Y:S02]  /*00a0*/  ULDC.64 UR4, c[0x0][0x198] ;  /* 0x0000660000047ab9 */ /* 0x000fe40000000a00 */
[----:B------:R-:W-:Y:S02]  /*00b0*/  UIADD3 UR6, UP0, UR4, 0xf0, URZ ;  /* 0x000000f004067890 */ /* 0x000fe4000ff1e03f */
[----:B------:R-:W-:Y:S02]  /*00c0*/  UIADD3 UR4, UP1, UR4, 0x1f0, URZ ;  /* 0x000001f004047890 */ /* 0x000fe4000ff3e03f */
[----:B------:R-:W-:Y:S02]  /*00d0*/  UIADD3.X UR7, URZ, UR5, URZ, UP0, !UPT ;  /* 0x000000053f077290 */ /* 0x000fe400087fe43f */
[----:B------:R-:W-:-:S07]  /*00e0*/  UIADD3.X UR5, URZ, UR5, URZ, UP1, !UPT ;  /* 0x000000053f057290 */ /* 0x000fce0008ffe43f */
[----:B------:R0:W-:Y:S02]  /*00f0*/  UTMACCTL.PF [UR6] ;  /* 0x00000000060079b9 */ /* 0x0001e40008040000 */
[----:B------:R0:W-:Y:S02]  /*0100*/  UTMACCTL.PF [UR4] ;  /* 0x00000000040079b9 */ /* 0x0001e40008040000 */
[----:B0-----:R-:W-:Y:S01]  /*0110*/  NOP ;  /* 0x0000000000007918 */ /* 0x001fe20000000000 */
.L_x_1:
[----:B------:R-:W-:Y:S05]  /*0120*/  BSYNC B0 ;  /* 0x0000000000007941 */ /* 0x000fea0003800000 */
.L_x_0:
[----:B------:R-:W0:Y:S02]  /*0130*/  SHFL.IDX PT, R2, R0, RZ, 0x1f ;  /* 0x00001fff00027589 */ /* 0x000e2400000e0000 */
[----:B0-----:R-:W-:-:S13]  /*0140*/  ISETP.NE.AND P0, PT, R2, RZ, PT ;  /* 0x000000ff0200720c */ /* 0x001fda0003f05270 */
[----:B------:R-:W-:Y:S05]  /*0150*/  @P0 BRA `(.L_x_2) ;  /* 0x0000000000600947 */ /* 0x000fea0003800000 */
[----:B------:R-:W0:Y:S01]  /*0160*/  S2UR UR8, SR_CgaCtaId ;  /* 0x00000000000879c3 */ /* 0x000e220000008800 */
[----:B------:R-:W-:Y:S01]  /*0170*/  UMOV UR4, 0x400 ;  /* 0x0000040000047882 */ /* 0x000fe20000000000 */
[----:B------:R-:W-:Y:S01]  /*0180*/  UMOV UR5, 0x1 ;  /* 0x0000000100057882 */ /* 0x000fe20000000000 */
[----:B------:R-:W-:Y:S01]  /*0190*/  UMOV UR6, 0x100 ;  /* 0x0000010000067882 */ /* 0x000fe20000000000 */
[----:B------:R-:W-:Y:S01]  /*01a0*/  ELECT P0, URZ, PT ;  /* 0x00000000003f782f */ /* 0x000fe20003800000 */
[----:B------:R-:W-:-:S04]  /*01b0*/  UIADD3 UR6, -UR6, 0x100000, URZ ;  /* 0x0010000006067890 */ /* 0x000fc8000fffe13f */
[----:B------:R-:W-:Y:S02]  /*01c0*/  USHF.L.U32 UR7, UR6, 0xb, URZ ;  /* 0x0000000b06077899 */ /* 0x000fe4000800063f */
[----:B------:R-:W-:Y:S02]  /*01d0*/  USHF.L.U32 UR6, UR6, 0x1, URZ ;  /* 0x0000000106067899 */ /* 0x000fe4000800063f */
[----:B0-----:R-:W-:Y:S02]  /*01e0*/  ULEA UR8, UR8, UR4, 0x18 ;  /* 0x0000000408087291 */ /* 0x001fe4000f8ec03f */
[----:B------:R-:W-:-:S04]  /*01f0*/  UIADD3 UR4, -UR5, 0x100000, URZ ;  /* 0x0010000005047890 */ /* 0x000fc8000fffe13f */
[----:B------:R-:W-:Y:S02]  /*0200*/  USHF.L.U32 UR5, UR4, 0xb, URZ ;  /* 0x0000000b04057899 */ /* 0x000fe4000800063f */
[----:B------:R-:W-:Y:S01]  /*0210*/  USHF.L.U32 UR4, UR4, 0x1, URZ ;  /* 0x0000000104047899 */ /* 0x000fe2000800063f */
[----:B------:R-:W0:Y:S11]  /*0220*/  FENCE.VIEW.ASYNC.S ;  /* 0x00000000000073c6 */ /* 0x000e360000000000 */
[----:B0-----:R0:W1:Y:S01]  /*0230*/  SYNCS.EXCH.64 URZ, [UR8], UR4 ;  /* 0x00000004083f75b2 */ /* 0x0010620008000100 */
[----:B------:R0:W2:Y:S01]  /*0240*/  SYNCS.EXCH.64 URZ, [UR8+0x28], UR6 ;  /* 0x00002806083f75b2 */ /* 0x0000a20008000100 */
[----:B------:R0:W3:Y:S01]  /*0250*/  SYNCS.EXCH.64 URZ, [UR8+0x8], UR4 ;  /* 0x00000804083f75b2 */ /* 0x0000e20008000100 */
[----:B------:R0:W4:Y:S01]  /*0260*/  SYNCS.EXCH.64 URZ, [UR8+0x30], UR6 ;  /* 0x00003006083f75b2 */ /* 0x0001220008000100 */
[----:B------:R0:W0:Y:S01]  /*0270*/  SYNCS.EXCH.64 URZ, [UR8+0x10], UR4 ;  /* 0x00001004083f75b2 */ /* 0x0000220008000100 */
[----:B------:R0:W0:Y:S01]  /*0280*/  SYNCS.EXCH.64 URZ, [UR8+0x38], UR6 ;  /* 0x00003806083f75b2 */ /* 0x0000220008000100 */
[----:B------:R0:W0:Y:S01]  /*0290*/  SYNCS.EXCH.64 URZ, [UR8+0x18], UR4 ;  /* 0x00001804083f75b2 */ /* 0x0000220008000100 */
[----:B------:R0:W0:Y:S01]  /*02a0*/  SYNCS.EXCH.64 URZ, [UR8+0x40], UR6 ;  /* 0x00004006083f75b2 */ /* 0x0000220008000100 */
[----:B------:R0:W0:Y:S01]  /*02b0*/  SYNCS.EXCH.64 URZ, [UR8+0x20], UR4 ;  /* 0x00002004083f75b2 */ /* 0x0000220008000100 */
[----:B------:R0:W0:Y:S01]  /*02c0*/  SYNCS.EXCH.64 URZ, [UR8+0x48], UR6 ;  /* 0x00004806083f75b2 */ /* 0x0000220008000100 */
[----:B------:R-:W-:Y:S01]  /*02d0*/  NOP ;  /* 0x0000000000007918 */ /* 0x000fe20000000000 */
.L_x_2:
[----:B------:R-:W5:Y:S01]  /*02e0*/  SHFL.IDX PT, R0, R0, RZ, 0x1f ;  /* 0x00001fff00007589 */ /* 0x000f6200000e0000 */
[----:B------:R-:W-:Y:S01]  /*02f0*/  ELECT P0, URZ, PT ;  /* 0x00000000003f782f */ /* 0x000fe20003800000 */
[----:B------:R-:W1:Y:S01]  /*0300*/  LDC R2, c[0x0][0x65c] ;  /* 0x00019700ff027b82 */ /* 0x000e620000000800 */
[----:B------:R-:W-:Y:S01]  /*0310*/  SHF.R.S32.HI R7, RZ, 0x1f, R4 ;  /* 0x0000001fff077819 */ /* 0x000fe20000011404 */
[----:B------:R-:W2:Y:S01]  /*0320*/  S2R R5, SR_CTAID.Y ;  /* 0x0000000000057919 */ /* 0x000ea20000002600 */
[----:B0-----:R-:W-:Y:S01]  /*0330*/  UMOV UR4, 0x20 ;  /* 0x0000002000047882 */ /* 0x001fe20000000000 */
[----:B------:R-:W-:Y:S01]  /*0340*/  NOP ;  /* 0x0000000000007918 */ /* 0x000fe20000000000 */
[----:B------:R-:W-:Y:S01]  /*0350*/  LEA.HI R7, R7, R4, RZ, 0x2 ;  /* 0x0000000407077211 */ /* 0x000fe200078f10ff */
[----:B------:R-:W0:Y:S01]  /*0360*/  S2R R6, SR_CTAID.X ;  /* 0x0000000000067919 */ /* 0x000e220000002500 */
[----:B------:R-:W-:Y:S01]  /*0370*/  ISETP.NE.AND P2, PT, R10, RZ, PT ;  /* 0x000000ff0a00720c */ /* 0x000fe20003f45270 */
[----:B------:R-:W-:Y:S01]  /*0380*/  NOP ;  /* 0x0000000000007918 */ /* 0x000fe20000000000 */
[----:B------:R-:W-:-:S02]  /*0390*/  LOP3.LUT R7, R7, 0xfffffffc, RZ, 0xc0, !PT ;  /* 0xfffffffc07077812 */ /* 0x000fc400078ec0ff */
[----:B-----5:R-:W-:Y:S02]  /*03a0*/  ISETP.NE.OR P0, PT, R0, RZ, !P0 ;  /* 0x000000ff0000720c */ /* 0x020fe40004705670 */
[----:B-1----:R-:W-:-:S04]  /*03b0*/  ISETP.NE.AND P3, PT, R2, 0x1, PT ;  /* 0x000000010200780c */ /* 0x002fc80003f65270 */
[----:B------:R-:W-:Y:S01]  /*03c0*/  P2R R0, PR, RZ, 0x8 ;  /* 0x00000008ff007803 */ /* 0x000fe20000000000 */
[----:B------:R-:W-:Y:S01]  /*03d0*/  IMAD.IADD R0, R4, 0x1, -R7 ;  /* 0x0000000104007824 */ /* 0x000fe200078e0a07 */
[----:B------:R-:W-:Y:S01]  /*03e0*/  LOP3.LUT R4, R3, 0x7f, RZ, 0xc0, !PT ;  /* 0x0000007f03047812 */ /* 0x000fe200078ec0ff */
[----:B------:R-:W-:-:S03]  /*03f0*/  IMAD.MOV.U32 R7, RZ, RZ, RZ ;  /* 0x000000ffff077224 */ /* 0x000fc600078e00ff */
[----:B------:R-:W-:Y:S01]  /*0400*/  ISETP.NE.AND P1, PT, R0, 0x3, PT ;  /* 0x000000030000780c */ /* 0x000fe20003f25270 */
[----:B------:R-:W-:Y:S01]  /*0410*/  VOTEU.ALL UP0, P0 ;  /* 0x00000000003f7886 */ /* 0x000fe20000000000 */
[----:B------:R-:W-:Y:S01]  /*0420*/  VOTEU.ALL UP1, P0 ;  /* 0x00000000003f7886 */ /* 0x000fe20000020000 */
[----:B------:R-:W0:Y:S01]  /*0430*/  @P3 LDC R17, c[0x0][0x10] ;  /* 0x00000400ff113b82 */ /* 0x000e220000000800 */
[----:B--2---:R-:W-:Y:S02]  /*0440*/  @P3 IMAD.MOV.U32 R8, RZ, RZ, R5 ;  /* 0x000000ffff083224 */ /* 0x004fe400078e0005 */
[----:B------:R-:W-:Y:S01]  /*0450*/  @!UP0 UMOV UR6, 0x400 ;  /* 0x0000040000068882 */ /* 0x000fe20000000000 */
[----:B------:R-:W-:-:S04]  /*0460*/  @!UP0 UIADD3 UR4, -UR4, 0x100000, URZ ;  /* 0x0010000004048890 */ /* 0x000fc8000fffe13f */
[----:B------:R-:W-:Y:S02]  /*0470*/  @!UP0 USHF.L.U32 UR5, UR4, 0xb, URZ ;  /* 0x0000000b04058899 */ /* 0x000fe4000800063f */
[----:B------:R-:W-:Y:S01]  /*0480*/  @!UP0 USHF.L.U32 UR4, UR4, 0x1, URZ ;  /* 0x0000000104048899 */ /* 0x000fe2000800063f */
[----:B------:R-:W-:Y:S01]  /*0490*/  @P3 IMAD.MOV.U32 R9, RZ, RZ, RZ ;  /* 0x000000ffff093224 */ /* 0x000fe200078e00ff */
[----:B------:R-:W1:Y:S08]  /*04a0*/  @!UP0 S2UR UR7, SR_CgaCtaId ;  /* 0x00000000000789c3 */ /* 0x000e700000008800 */
[----:B------:R-:W2:Y:S01]  /*04b0*/  @!P3 LDC R11, c[0x0][0xc] ;  /* 0x00000300ff0bbb82 */ /* 0x000ea20000000800 */
[----:B0-----:R-:W-:Y:S01]  /*04c0*/  @P3 IMAD.WIDE.U32 R16, R6, R17, R8 ;  /* 0x0000001106103225 */ /* 0x001fe200078e0008 */
[----:B-1----:R-:W-:Y:S01]  /*04d0*/  @!UP0 ULEA UR8, UR7, UR6, 0x18 ;  /* 0x0000000607088291 */ /* 0x002fe2000f8ec03f */
[----:B------:R-:W-:-:S02]  /*04e0*/  VOTEU.ALL UP0, P0 ;  /* 0x00000000003f7886 */ /* 0x000fc40000000000 */
[----:B------:R-:W-:Y:S01]  /*04f0*/  ULDC UR6, c[0x0][0xc] ;  /* 0x0000030000067ab9 */ /* 0x000fe20000000800 */
[----:B------:R-:W-:Y:S01]  /*0500*/  ISETP.EQ.OR P0, PT, R0, RZ, !P1 ;  /* 0x000000ff0000720c */ /* 0x000fe20004f02670 */
[----:B------:R-:W-:-:S03]  /*0510*/  ULDC UR7, c[0x0][0x10] ;  /* 0x0000040000077ab9 */ /* 0x000fc60000000800 */
[C---:B------:R-:W-:Y:S01]  /*0520*/  ISETP.EQ.AND P0, PT, R10.reuse, RZ, P0 ;  /* 0x000000ff0a00720c */ /* 0x040fe20000702270 */
[----:B------:R-:W-:Y:S02]  /*0530*/  VIADD R10, R10, 0xffffffff ;  /* 0xffffffff0a0a7836 */ /* 0x000fe40000000000 */
[----:B--2---:R-:W-:Y:S01]  /*0540*/  @!P3 IMAD.WIDE.U32 R8, R11, R5, R6 ;  /* 0x000000050b08b225 */ /* 0x004fe200078e0006 */
[----:B------:R-:W0:Y:S02]  /*0550*/  FENCE.VIEW.ASYNC.S ;  /* 0x00000000000073c6 */ /* 0x000e240000000000 */
[----:B0-----:R-:W3:Y:S01]  /*0560*/  @!UP0 SYNCS.EXCH.64 URZ, [UR8+0x60], UR4 ;  /* 0x00006004083f85b2 */ /* 0x001ee20008000100 */
[----:B------:R-:W-:Y:S01]  /*0570*/  SEL R18, RZ, 0x1, !P0 ;  /* 0x00000001ff127807 */ /* 0x000fe20004000000 */
[----:B------:R-:W-:Y:S01]  /*0580*/  @P3 IMAD.MOV.U32 R11, RZ, RZ, RZ ;  /* 0x000000ffff0b3224 */ /* 0x000fe200078e00ff */
[----:B------:R-:W-:Y:S01]  /*0590*/  ISETP.GE.U32.AND P1, PT, R10, 0x2, PT ;  /* 0x000000020a00780c */ /* 0x000fe20003f26070 */
[----:B------:R-:W-:-:S02]  /*05a0*/  @!P3 IMAD.MOV.U32 R16, RZ, RZ, R8 ;  /* 0x000000ffff10b224 */ /* 0x000fc400078e0008 */
[----:B------:R-:W-:Y:S01]  /*05b0*/  @P3 IMAD.IADD R17, R17, 0x1, R11 ;  /* 0x0000000111113824 */ /* 0x000fe200078e020b */
[----:B------:R-:W-:Y:S01]  /*05c0*/  SEL R18, R18, 0x2, P1 ;  /* 0x0000000212127807 */ /* 0x000fe20000800000 */
[----:B------:R-:W-:Y:S01]  /*05d0*/  @!P3 IMAD.MOV.U32 R17, RZ, RZ, R9 ;  /* 0x000000ffff11b224 */ /* 0x000fe200078e0009 */
[----:B------:R0:W3:Y:S01]  /*05e0*/  @!UP1 SYNCS.EXCH.64 URZ, [UR8+0x68], UR4 ;  /* 0x00006804083f95b2 */ /* 0x0000e20008000100 */
[----:B------:R-:W-:Y:S01]  /*05f0*/  NOP ;  /* 0x0000000000007918 */ /* 0x000fe20000000000 */
[----:B0-----:R-:W-:-:S03]  /*0600*/  UIMAD.WIDE.U32 UR4, UR6, UR7, URZ ;  /* 0x00000007060472a5 */ /* 0x001fc6000f8e003f */
[----:B------:R-:W-:Y:S02]  /*0610*/  ULDC UR6, c[0x0][0x14] ;  /* 0x0000050000067ab9 */ /* 0x000fe40000000800 */
[----:B------:R-:W-:Y:S02]  /*0620*/  UIMAD.WIDE.U32 UR38, UR4, UR6, URZ ;  /* 0x00000006042672a5 */ /* 0x000fe4000f8e003f */
[----:B------:R-:W-:-:S04]  /*0630*/  UIMAD UR41, UR5, UR6, URZ ;  /* 0x00000006052972a4 */ /* 0x000fc8000f8e023f */
[----:B------:R-:W-:Y:S01]  /*0640*/  UIADD3 UR41, UR39, UR41, URZ ;  /* 0x0000002927297290 */ /* 0x000fe2000fffe03f */
[----:B---34-:R-:W-:Y:S06]  /*0650*/  BAR.SYNC.DEFER_BLOCKING 0x0 ;  /* 0x0000000000007b1d */ /* 0x018fec0000010000 */
[----:B------:R-:W-:Y:S05]  /*0660*/  @!P2 BRA `(.L_x_3) ;  /* 0x0000004000eca947 */ /* 0x000fea0003800000 */
[----:B------:R-:W-:-:S13]  /*0670*/  ISETP.GT.U32.AND P0, PT, R10, 0x1, PT ;  /* 0x000000010a00780c */ /* 0x000fda0003f04070 */
[----:B------:R-:W-:Y:S05]  /*0680*/  @P0 EXIT ;  /* 0x000000000000094d */ /* 0x000fea0003800000 */
[----:B------:R-:W-:Y:S01]  /*0690*/  ULDC.64 UR4, c[0x0][0x650] ;  /* 0x0001940000047ab9 */ /* 0x000fe20000000a00 */
[----:B------:R-:W-:Y:S01]  /*06a0*/  PRMT R0, RZ, 0x7610, R0 ;  /* 0x00007610ff007816 */ /* 0x000fe20000000000 */
[----:B------:R-:W-:Y:S01]  /*06b0*/  IMAD.MOV.U32 R69, RZ, RZ, -0x1 ;  /* 0xffffffffff457424 */ /* 0x000fe200078e00ff */
[----:B------:R-:W-:Y:S01]  /*06c0*/  ISETP.GE.U32.AND P0, PT, R16, UR4, PT ;  /* 0x0000000410007c0c */ /* 0x000fe2000bf06070 */
[----:B------:R-:W-:Y:S02]  /*06d0*/  IMAD.MOV.U32 R68, RZ, RZ, -0x1 ;  /* 0xffffffffff447424 */ /* 0x000fe400078e00ff */
[----:B------:R-:W-:Y:S01]  /*06e0*/  IMAD.MOV.U32 R67, RZ, RZ, -0x1 ;  /* 0xffffffffff437424 */ /* 0x000fe200078e00ff */
[----:B------:R-:W-:-:S13]  /*06f0*/  ISETP.GE.U32.AND.EX P0, PT, R17, UR5, PT, P0 ;  /* 0x0000000511007c0c */ /* 0x000fda000bf06100 */
[----:B------:R-:W-:Y:S05]  /*0700*/  @P0 BRA `(.L_x_4) ;  /* 0x0000000400540947 */ /* 0x000fea0003800000 */
[----:B------:R-:W0:Y:S01]  /*0710*/  LDC.64 R20, c[0x0][0x628] ;  /* 0x00018a00ff147b82 */ /* 0x000e220000000a00 */
[----:B------:R-:W-:Y:S02]  /*0720*/  IMAD.MOV.U32 R8, RZ, RZ, R16 ;  /* 0x000000ffff087224 */ /* 0x000fe400078e0010 */
[----:B------:R-:W-:-:S05]  /*0730*/  IMAD.MOV.U32 R9, RZ, RZ, R17 ;  /* 0x000000ffff097224 */ /* 0x000fca00078e0011 */
[----:B------:R-:W1:Y:S08]  /*0740*/  LDC R0, c[0x0][0x630] ;  /* 0x00018c00ff007b82 */ /* 0x000e700000000800 */
[----:B------:R-:W2:Y:S01]  /*0750*/  LDC.64 R22, c[0x0][0x620] ;  /* 0x00018800ff167b82 */ /* 0x000ea20000000a00 */
[----:B0-----:R-:W-:-:S04]  /*0760*/  ISETP.NE.U32.AND P0, PT, R20, RZ, PT ;  /* 0x000000ff1400720c */ /* 0x001fc80003f05070 */
[----:B------:R-:W-:-:S13]  /*0770*/  ISETP.NE.AND.EX P0, PT, R21, RZ, PT, P0 ;  /* 0x000000ff1500720c */ /* 0x000fda0003f05300 */
[----:B-12---:R-:W-:Y:S05]  /*0780*/  @!P0 BRA `(.L_x_5) ;  /* 0x0000000000288947 */ /* 0x006fea0003800000 */
[----:B------:R-:W0:Y:S02]  /*0790*/  LDC R13, c[0x0][0x634] ;  /* 0x00018d00ff0d7b82 */ /* 0x000e240000000800 */
[----:B0-----:R-:W-:-:S05]  /*07a0*/  IADD3 R13, P0, R16, R13, RZ ;  /* 0x0000000d100d7210 */ /* 0x001fca0007f1e0ff */
[----:B------:R-:W-:-:S04]  /*07b0*/  IMAD.X R15, RZ, RZ, R17, P0 ;  /* 0x000000ffff0f7224 */ /* 0x000fc800000e0611 */
[----:B------:R-:W-:-:S04]  /*07c0*/  IMAD.WIDE.U32 R8, R15, R20, RZ ;  /* 0x000000140f087225 */ /* 0x000fc800078e00ff */
[----:B------:R-:W-:-:S04]  /*07d0*/  IMAD.WIDE.U32 R10, P0, R13, R21, R8 ;  /* 0x000000150d0a7225 */ /* 0x000fc80007800008 */
[----:B------:R-:W-:-:S04]  /*07e0*/  IMAD.WIDE.U32 R8, R13, R20, RZ ;  /* 0x000000140d087225 */ /* 0x000fc800078e00ff */
[----:B------:R-:W-:Y:S01]  /*07f0*/  IMAD.X R13, RZ, RZ, RZ, P0 ;  /* 0x000000ffff0d7224 */ /* 0x000fe200000e06ff */
[----:B------:R-:W-:Y:S01]  /*0800*/  IADD3 RZ, P0, R9, R10, RZ ;  /* 0x0000000a09ff7210 */ /* 0x000fe20007f1e0ff */
[----:B------:R-:W-:-:S04]  /*0810*/  IMAD.MOV.U32 R12, RZ, RZ, R11 ;  /* 0x000000ffff0c7224 */ /* 0x000fc800078e000b */
[----:B------:R-:W-:-:S08]  /*0820*/  IMAD.WIDE.U32.X R8, R15, R21, R12, P0 ;  /* 0x000000150f087225 */ /* 0x000fd000000e040c */
.L_x_5:
[-CC-:B------:R-:W-:Y:S01]  /*0830*/  SHF.R.U64 R67, R8, R0.reuse, R9.reuse ;  /* 0x0000000008437219 */ /* 0x180fe20000001209 */
[----:B------:R-:W0:Y:S01]  /*0840*/  LDC R12, c[0x0][0x618] ;  /* 0x00018600ff0c7b82 */ /* 0x000e220000000800 */
[----:B------:R-:W-:Y:S01]  /*0850*/  SHF.R.U32.HI R7, RZ, R0, R9 ;  /* 0x00000000ff077219 */ /* 0x000fe20000011609 */
[----:B------:R-:W-:Y:S01]  /*0860*/  ULDC UR4, c[0x0][0x150] ;  /* 0x0000540000047ab9 */ /* 0x000fe20000000800 */
[----:B------:R-:W-:Y:S02]  /*0870*/  IADD3 R11, P0, RZ, -R67, RZ ;  /* 0x80000043ff0b7210 */ /* 0x000fe40007f1e0ff */
[----:B------:R-:W-:-:S03]  /*0880*/  I2FP.F32.U32 R0, R6 ;  /* 0x0000000600007245 */ /* 0x000fc60000201000 */
[----:B------:R-:W1:Y:S01]  /*0890*/  LDC.64 R30, c[0x0][0x640] ;  /* 0x00019000ff1e7b82 */ /* 0x000e620000000a00 */
[----:B------:R-:W-:Y:S02]  /*08a0*/  IMAD.X R13, RZ, RZ, ~R7, P0 ;  /* 0x000000ffff0d7224 */ /* 0x000fe400000e0e07 */
[----:B------:R-:W-:Y:S01]  /*08b0*/  FMUL R0, R0, UR4 ;  /* 0x0000000400007c20 */ /* 0x000fe20008400000 */
[----:B------:R-:W-:Y:S01]  /*08c0*/  IMAD.WIDE.U32 R8, R11, R22, R16 ;  /* 0x000000160b087225 */ /* 0x000fe200078e0010 */
[----:B------:R-:W-:-:S03]  /*08d0*/  ULDC UR4, c[0x0][0x154] ;  /* 0x0000550000047ab9 */ /* 0x000fc60000000800 */
[----:B------:R-:W-:Y:S01]  /*08e0*/  IMAD R10, R13, R22, RZ ;  /* 0x000000160d0a7224 */ /* 0x000fe200078e02ff */
[----:B------:R-:W2:Y:S01]  /*08f0*/  LDC R7, c[0x0][0x144] ;  /* 0x00005100ff077b82 */ /* 0x000ea20000000800 */
[----:B------:R-:W3:Y:S02]  /*0900*/  F2I.U32.TRUNC.NTZ R0, R0 ;  /* 0x0000000000007305 */ /* 0x000ee4000020f000 */
[----:B------:R-:W-:-:S04]  /*0910*/  IMAD R11, R11, R23, R10 ;  /* 0x000000170b0b7224 */ /* 0x000fc800078e020a */
[----:B------:R-:W-:Y:S01]  /*0920*/  IMAD.IADD R9, R9, 0x1, R11 ;  /* 0x0000000109097824 */ /* 0x000fe200078e020b */
[----:B------:R-:W4:Y:S01]  /*0930*/  LDC R24, c[0x0][0x608] ;  /* 0x00018200ff187b82 */ /* 0x000f220000000800 */
[----:B------:R-:W-:-:S03]  /*0940*/  IMAD.MOV.U32 R11, RZ, RZ, -0x1 ;  /* 0xffffffffff0b7424 */ /* 0x000fc600078e00ff */
[-CC-:B0-----:R-:W-:Y:S02]  /*0950*/  SHF.R.U64 R22, R8, R12.reuse, R9.reuse ;  /* 0x0000000c08167219 */ /* 0x181fe40000001209 */
[----:B------:R-:W-:Y:S02]  /*0960*/  I2FP.F32.U32 R8, R5 ;  /* 0x0000000500087245 */ /* 0x000fe40000201000 */
[----:B------:R-:W0:Y:S01]  /*0970*/  LDC R28, c[0x0][0x658] ;  /* 0x00019600ff1c7b82 */ /* 0x000e220000000800 */
[----:B-1----:R-:W-:Y:S01]  /*0980*/  ISETP.NE.U32.AND P0, PT, R30, RZ, PT ;  /* 0x000000ff1e00720c */ /* 0x002fe20003f05070 */
[----:B---3--:R-:W-:Y:S02]  /*0990*/  IMAD.MOV R10, RZ, RZ, -R0 ;  /* 0x000000ffff0a7224 */ /* 0x008fe400078e0a00 */
[----:B------:R-:W-:Y:S01]  /*09a0*/  FMUL R8, R8, UR4 ;  /* 0x0000000408087c20 */ /* 0x000fe20008400000 */
[----:B------:R-:W-:Y:S02]  /*09b0*/  SHF.R.U32.HI R9, RZ, R12, R9 ;  /* 0x0000000cff097219 */ /* 0x000fe40000011609 */
[----:B------:R-:W-:Y:S01]  /*09c0*/  ISETP.NE.AND.EX P0, PT, R31, RZ, PT, P0 ;  /* 0x000000ff1f00720c */ /* 0x000fe20003f05300 */
[----:B------:R1:W3:Y:S01]  /*09d0*/  F2I.U32.TRUNC.NTZ R15, R8 ;  /* 0x00000008000f7305 */ /* 0x0002e2000020f000 */
[----:B------:R-:W1:Y:S01]  /*09e0*/  LDC R20, c[0x0][0x148] ;  /* 0x00005200ff147b82 */ /* 0x000e620000000800 */
[----:B--2---:R-:W-:-:S07]  /*09f0*/  IMAD R0, R7, R10, R6 ;  /* 0x0000000a07007224 */ /* 0x004fce00078e0206 */
[----:B------:R-:W2:Y:S01]  /*0a00*/  LDC R26, c[0x0][0x600] ;  /* 0x00018000ff1a7b82 */ /* 0x000ea20000000800 */
[-CC-:B----4-:R-:W-:Y:S02]  /*0a10*/  SHF.R.U64 R32, R22, R24.reuse, R9.reuse ;  /* 0x0000001816207219 */ /* 0x190fe40000001209 */
[----:B------:R-:W-:Y:S01]  /*0a20*/  SHF.R.U32.HI R7, RZ, R24, R9 ;  /* 0x00000018ff077219 */ /* 0x000fe20000011609 */
[----:B------:R-:W-:-:S04]  /*0a30*/  IMAD.MOV.U32 R9, RZ, RZ, 0x1 ;  /* 0x00000001ff097424 */ /* 0x000fc800078e00ff */
[----:B------:R-:W4:Y:S01]  /*0a40*/  LDC R21, c[0x0][0x648] ;  /* 0x00019200ff157b82 */ /* 0x000f220000000800 */
[-C--:B0-----:R-:W-:Y:S02]  /*0a50*/  SHF.L.U32 R6, R11, R28.reuse, RZ ;  /* 0x0000001c0b067219 */ /* 0x081fe400000006ff */
[--C-:B------:R-:W-:Y:S02]  /*0a60*/  SHF.R.U64 R24, R32, R28, R7.reuse ;  /* 0x0000001c20187219 */ /* 0x100fe40000001207 */
[----:B------:R-:W-:Y:S02]  /*0a70*/  LOP3.LUT R13, RZ, R6, RZ, 0x33, !PT ;  /* 0x00000006ff0d7212 */ /* 0x000fe400078e33ff */
[-C--:B------:R-:W-:Y:S01]  /*0a80*/  SHF.R.U32.HI R7, RZ, R28.reuse, R7 ;  /* 0x0000001cff077219 */ /* 0x080fe20000011607 */
[----:B------:R-:W0:Y:S01]  /*0a90*/  LDC R23, c[0x0][0x638] ;  /* 0x00018e00ff177b82 */ /* 0x000e220000000800 */
[----:B------:R-:W-:Y:S01]  /*0aa0*/  SHF.L.U32 R12, R9, R28, RZ ;  /* 0x0000001c090c7219 */ /* 0x000fe200000006ff */
[----:B------:R-:W-:-:S06]  /*0ab0*/  IMAD.MOV.U32 R6, RZ, RZ, R24 ;  /* 0x000000ffff067224 */ /* 0x000fcc00078e0018 */
[----:B------:R-:W0:Y:S01]  /*0ac0*/  LDC R69, c[0x0][0x610] ;  /* 0x00018400ff457b82 */ /* 0x000e220000000800 */
[----:B-1-3--:R-:W-:Y:S05]  /*0ad0*/  @!P0 BRA `(.L_x_6) ;  /* 0x0000000000288947 */ /* 0x00afea0003800000 */
[----:B------:R-:W1:Y:S02]  /*0ae0*/  LDC R11, c[0x0][0x64c] ;  /* 0x00019300ff0b7b82 */ /* 0x000e640000000800 */
[----:B-1----:R-:W-:-:S05]  /*0af0*/  IADD3 R11, P0, R24, R11, RZ ;  /* 0x0000000b180b7210 */ /* 0x002fca0007f1e0ff */
        /* <DEDUP_REMOVED lines=8> */
.L_x_6:
[----:B----4-:R-:W-:Y:S01]  /*0b80*/  SHF.R.U64 R6, R6, R21, R7 ;  /* 0x0000001506067219 */ /* 0x010fe20000001207 */
[----:B--2---:R-:W-:Y:S01]  /*0b90*/  VIADD R7, R26, 0xffffffff ;  /* 0xffffffff1a077836 */ /* 0x004fe20000000000 */
[----:B------:R-:W-:Y:S01]  /*0ba0*/  LOP3.LUT R13, R32, R13, RZ, 0xc0, !PT ;  /* 0x0000000d200d7212 */ /* 0x000fe200078ec0ff */
[----:B------:R-:W-:Y:S02]  /*0bb0*/  IMAD.MOV R15, RZ, RZ, -R15 ;  /* 0x000000ffff0f7224 */ /* 0x000fe400078e0a0f */
[----:B------:R-:W-:Y:S02]  /*0bc0*/  IMAD.MOV R8, RZ, RZ, -R6 ;  /* 0x000000ffff087224 */ /* 0x000fe400078e0a06 */
[----:B------:R-:W-:Y:S01]  /*0bd0*/  IMAD R13, R12, R6, R13 ;  /* 0x000000060c0d7224 */ /* 0x000fe200078e020d */
[----:B------:R-:W-:Y:S01]  /*0be0*/  LOP3.LUT R6, R22, R7, RZ, 0xc0, !PT ;  /* 0x0000000716067212 */ /* 0x000fe200078ec0ff */
[----:B------:R-:W-:Y:S02]  /*0bf0*/  @P3 IMAD R0, R20, R15, R5 ;  /* 0x0000000f14003224 */ /* 0x000fe400078e0205 */
[----:B0-----:R-:W-:-:S02]  /*0c00*/  IMAD R5, R8, R23, R24 ;  /* 0x0000001708057224 */ /* 0x001fc400078e0218 */
[----:B------:R-:W-:Y:S02]  /*0c10*/  IMAD R69, R13, R69, R0 ;  /* 0x000000450d457224 */ /* 0x000fe400078e0200 */
[----:B------:R-:W-:Y:S02]  /*0c20*/  IMAD R6, R5, R26, R6 ;  /* 0x0000001a05067224 */ /* 0x000fe400078e0206 */
[----:B------:R-:W-:-:S03]  /*0c30*/  IMAD.MOV.U32 R0, RZ, RZ, 0x1 ;  /* 0x00000001ff007424 */ /* 0x000fc600078e00ff */
[----:B------:R-:W-:Y:S02]  /*0c40*/  SEL R68, R6, R69, !P3 ;  /* 0x0000004506447207 */ /* 0x000fe40005800000 */
[----:B------:R-:W-:-:S07]  /*0c50*/  SEL R69, R69, R6, !P3 ;  /* 0x0000000645457207 */ /* 0x000fce0005800000 */
.L_x_4:
[----:B------:R-:W-:-:S08]  /*0c60*/  NOP ;  /* 0x0000000000007918 */ /* 0x000fd00000000000 */
[----:B------:R-:W0:Y:S02]  /*0c70*/  USETMAXREG.TRY_ALLOC.CTAPOOL UP0, 0xe8 ;  /* 0x000000e8000079c8 */ /* 0x000e240008000600 */
[----:B0-----:R-:W-:-:S13]  /*0c80*/  PLOP3.LUT P0, PT, PT, PT, UP0, 0x80, 0x0 ;  /* 0x000000000000781c */ /* 0x001fda0003f0f008 */
[----:B------:R-:W-:Y:S05]  /*0c90*/  @!P0 BRA `(.L_x_4) ;  /* 0xfffffffc00f08947 */ /* 0x000fea000383ffff */
[----:B------:R-:W-:Y:S01]  /*0ca0*/  ULDC.64 UR4, c[0x0][0x598] ;  /* 0x0001660000047ab9 */ /* 0x000fe20000000a00 */
[----:B------:R-:W-:Y:S01]  /*0cb0*/  ULDC.64 UR36, c[0x0][0x208] ;  /* 0x0000820000247ab9 */ /* 0x000fe20000000a00 */
[----:B------:R-:W-:-:S04]  /*0cc0*/  ISETP.NE.U32.AND P0, PT, RZ, UR4, PT ;  /* 0x00000004ff007c0c */ /* 0x000fc8000bf05070 */
[----:B------:R-:W-:-:S13]  /*0cd0*/  ISETP.NE.AND.EX P0, PT, RZ, UR5, PT, P0 ;  /* 0x00000005ff007c0c */ /* 0x000fda000bf05300 */
[----:B------:R-:W-:Y:S05]  /*0ce0*/  @!P0 BRA `(.L_x_7) ;  /* 0x00000000001c8947 */ /* 0x000fea0003800000 */
[----:B------:R-:W0:Y:S02]  /*0cf0*/  LDC.64 R6, c[0x0][0x598] ;  /* 0x00016600ff067b82 */ /* 0x000e240000000a00 */
[----:B0-----:R-:W2:Y:S02]  /*0d00*/  LDG.E.64 R6, desc[UR36][R6.64] ;  /* 0x0000002406067981 */ /* 0x001ea4000c1e1b00 */
[----:B--2---:R-:W-:-:S04]  /*0d10*/  ISETP.NE.U32.AND P0, PT, R6, RZ, PT ;  /* 0x000000ff0600720c */ /* 0x004fc80003f05070 */
[----:B------:R-:W-:-:S13]  /*0d20*/  ISETP.NE.AND.EX P0, PT, R7, RZ, PT, P0 ;  /* 0x000000ff0700720c */ /* 0x000fda0003f05300 */
[----:B------:R-:W-:Y:S05]  /*0d30*/  @!P0 BRA `(.L_x_7) ;  /* 0x0000000000088947 */ /* 0x000fea0003800000 */
[----:B------:R0:W5:Y:S01]  /*0d40*/  LD.E R19, desc[UR36][R6.64] ;  /* 0x0000002406137980 */ /* 0x000162000c101900 */
[----:B------:R-:W-:Y:S05]  /*0d50*/  BRA `(.L_x_8) ;  /* 0x0000000000247947 */ /* 0x000fea0003800000 */
.L_x_7:
[----:B------:R-:W-:Y:S02]  /*0d60*/  ULDC.64 UR4, c[0x0][0x588] ;  /* 0x0001620000047ab9 */ /* 0x000fe40000000a00 */
[----:B------:R-:W-:-:S04]  /*0d70*/  ISETP.NE.U32.AND P0, PT, RZ, UR4, PT ;  /* 0x00000004ff007c0c */ /* 0x000fc8000bf05070 */
[----:B------:R-:W-:-:S13]  /*0d80*/  ISETP.NE.AND.EX P0, PT, RZ, UR5, PT, P0 ;  /* 0x00000005ff007c0c */ /* 0x000fda000bf05300 */
[----:B------:R-:W-:Y:S05]  /*0d90*/  @!P0 BRA `(.L_x_9) ;  /* 0x00000000000c8947 */ /* 0x000fea0003800000 */
[----:B------:R-:W0:Y:S02]  /*0da0*/  LDC.64 R6, c[0x0][0x588] ;  /* 0x00016200ff067b82 */ /* 0x000e240000000a00 */
[----:B0-----:R1:W5:Y:S01]  /*0db0*/  LDG.E R19, desc[UR36][R6.64] ;  /* 0x0000002406137981 */ /* 0x001362000c1e1900 */
[----:B------:R-:W-:Y:S05]  /*0dc0*/  BRA `(.L_x_8) ;  /* 0x0000000000087947 */ /* 0x000fea0003800000 */
.L_x_9:
[----:B------:R-:W-:Y:S02]  /*0dd0*/  ULDC UR4, c[0x0][0x580] ;  /* 0x0001600000047ab9 */ /* 0x000fe40000000800 */
[----:B------:R-:W-:-:S07]  /*0de0*/  IMAD.U32 R19, RZ, RZ, UR4 ;  /* 0x00000004ff137e24 */ /* 0x000fce000f8e00ff */
.L_x_8:
[----:B------:R-:W-:Y:S02]  /*0df0*/  ULDC.64 UR4, c[0x0][0x5a0] ;  /* 0x0001680000047ab9 */ /* 0x000fe40000000a00 */
[----:B------:R-:W-:-:S04]  /*0e00*/  ISETP.NE.U32.AND P0, PT, RZ, UR4, PT ;  /* 0x00000004ff007c0c */ /* 0x000fc8000bf05070 */
[----:B------:R-:W-:-:S13]  /*0e10*/  ISETP.NE.AND.EX P0, PT, RZ, UR5, PT, P0 ;  /* 0x00000005ff007c0c */ /* 0x000fda000bf05300 */
[----:B------:R-:W-:Y:S05]  /*0e20*/  @!P0 BRA `(.L_x_10) ;  /* 0x00000000001c8947 */ /* 0x000fea0003800000 */
[----:B01----:R-:W0:Y:S02]  /*0e30*/  LDC.64 R6, c[0x0][0x5a0] ;  /* 0x00016800ff067b82 */ /* 0x003e240000000a00 */
[----:B0-----:R-:W2:Y:S02]  /*0e40*/  LDG.E.64 R6, desc[UR36][R6.64] ;  /* 0x0000002406067981 */ /* 0x001ea4000c1e1b00 */
[----:B--2---:R-:W-:-:S04]  /*0e50*/  ISETP.NE.U32.AND P0, PT, R6, RZ, PT ;  /* 0x000000ff0600720c */ /* 0x004fc80003f05070 */
[----:B------:R-:W-:-:S13]  /*0e60*/  ISETP.NE.AND.EX P0, PT, R7, RZ, PT, P0 ;  /* 0x000000ff0700720c */ /* 0x000fda0003f05300 */
[----:B------:R-:W-:Y:S05]  /*0e70*/  @!P0 BRA `(.L_x_10) ;  /* 0x0000000000088947 */ /* 0x000fea0003800000 */
[----:B------:R0:W5:Y:S01]  /*0e80*/  LD.E R56, desc[UR36][R6.64] ;  /* 0x0000002406387980 */ /* 0x000162000c101900 */
[----:B------:R-:W-:Y:S05]  /*0e90*/  BRA `(.L_x_11) ;  /* 0x0000000000247947 */ /* 0x000fea0003800000 */
.L_x_10:
[----:B------:R-:W-:Y:S02]  /*0ea0*/  ULDC.64 UR4, c[0x0][0x590] ;  /* 0x0001640000047ab9 */ /* 0x000fe40000000a00 */
[----:B------:R-:W-:-:S04]  /*0eb0*/  ISETP.NE.U32.AND P0, PT, RZ, UR4, PT ;  /* 0x00000004ff007c0c */ /* 0x000fc8000bf05070 */
[----:B------:R-:W-:-:S13]  /*0ec0*/  ISETP.NE.AND.EX P0, PT, RZ, UR5, PT, P0 ;  /* 0x00000005ff007c0c */ /* 0x000fda000bf05300 */
[----:B------:R-:W-:Y:S05]  /*0ed0*/  @!P0 BRA `(.L_x_12) ;  /* 0x00000000000c8947 */ /* 0x000fea0003800000 */
[----:B------:R-:W2:Y:S02]  /*0ee0*/  LDC.64 R56, c[0x0][0x590] ;  /* 0x00016400ff387b82 */ /* 0x000ea40000000a00 */
[----:B--2---:R2:W5:Y:S01]  /*0ef0*/  LDG.E R56, desc[UR36][R56.64] ;  /* 0x0000002438387981 */ /* 0x004562000c1e1900 */
[----:B------:R-:W-:Y:S05]  /*0f00*/  BRA `(.L_x_11) ;  /* 0x0000000000087947 */ /* 0x000fea0003800000 */
.L_x_12:
[----:B------:R-:W-:Y:S02]  /*0f10*/  ULDC UR4, c[0x0][0x584] ;  /* 0x0001610000047ab9 */ /* 0x000fe40000000800 */
[----:B------:R-:W-:-:S07]  /*0f20*/  IMAD.U32 R56, RZ, RZ, UR4 ;  /* 0x00000004ff387e24 */ /* 0x000fce000f8e00ff */
.L_x_11:
[----:B------:R-:W-:-:S13]  /*0f30*/  LOP3.LUT P0, RZ, R0, 0xff, RZ, 0xc0, !PT ;  /* 0x000000ff00ff7812 */ /* 0x000fda000780c0ff */
[----:B------:R-:W-:Y:S05]  /*0f40*/  @!P0 EXIT ;  /* 0x000000000000894d */ /* 0x000fea0003800000 */
[----:B------:R-:W3:Y:S01]  /*0f50*/  LDC R59, c[0x0][0x658] ;  /* 0x00019600ff3b7b82 */ /* 0x000ee20000000800 */
[----:B------:R-:W-:Y:S01]  /*0f60*/  ULDC.64 UR6, c[0x0][0x288] ;  /* 0x0000a20000067ab9 */ /* 0x000fe20000000a00 */
[----:B------:R-:W-:Y:S01]  /*0f70*/  LOP3.LUT R14, R14, 0x1, RZ, 0xc0, !PT ;  /* 0x000000010e0e7812 */ /* 0x000fe200078ec0ff */
[----:B------:R-:W-:Y:S01]  /*0f80*/  UIADD3 UR4, UR7, 0x3f, URZ ;  /* 0x0000003f07047890 */ /* 0x000fe2000fffe03f */
[----:B------:R-:W-:Y:S01]  /*0f90*/  SHF.R.U32.HI R0, RZ, 0x2, R3 ;  /* 0x00000002ff007819 */ /* 0x000fe20000011603 */
[----:B------:R-:W-:Y:S01]  /*0fa0*/  IMAD.U32 R5, RZ, RZ, UR6 ;  /* 0x00000006ff057e24 */ /* 0x000fe2000f8e00ff */
[----:B------:R-:W-:Y:S01]  /*0fb0*/  SHF.R.U32.HI R4, RZ, 0x1, R4 ;  /* 0x00000001ff047819 */ /* 0x000fe20000011604 */
[----:B------:R-:W-:Y:S01]  /*0fc0*/  USHF.R.S32.HI UR5, URZ, 0x1f, UR4 ;  /* 0x0000001f3f057899 */ /* 0x000fe20008011404 */
[----:B01----:R-:W0:Y:S01]  /*0fd0*/  LDC.64 R6, c[0x0][0x5c8] ;  /* 0x00017200ff067b82 */ /* 0x003e220000000a00 */
[----:B------:R-:W-:Y:S01]  /*0fe0*/  LOP3.LUT R60, R3, 0x3, RZ, 0xc0, !PT ;  /* 0x00000003033c7812 */ /* 0x000fe200078ec0ff */
[----:B------:R-:W-:Y:S01]  /*0ff0*/  IMAD.SHL.U32 R9, R14, 0x40, RZ ;  /* 0x000000400e097824 */ /* 0x000fe200078e00ff */
[----:B------:R-:W-:Y:S01]  /*1000*/  LOP3.LUT R0, R0, 0x7, RZ, 0xc0, !PT ;  /* 0x0000000700007812 */ /* 0x000fe200078ec0ff */
[----:B------:R-:W-:Y:S01]  /*1010*/  ULEA.HI UR5, UR5, UR4, URZ, 0x6 ;  /* 0x0000000405057291 */ /* 0x000fe2000f8f303f */
[----:B------:R-:W-:Y:S01]  /*1020*/  LOP3.LUT R23, R4, 0x30, RZ, 0xc0, !PT ;  /* 0x0000003004177812 */ /* 0x000fe200078ec0ff */
[----:B------:R-:W-:Y:S01]  /*1030*/  IMAD R60, R60, -0x2, R5 ;  /* 0xfffffffe3c3c7824 */ /* 0x000fe200078e0205 */
[--C-:B------:R-:W-:Y:S01]  /*1040*/  LOP3.LUT R22, R9, 0x40, R0.reuse, 0xe2, !PT ;  /* 0x0000004009167812 */ /* 0x100fe200078ee200 */
[----:B------:R-:W1:Y:S01]  /*1050*/  LDC R63, c[0x0][0x600] ;  /* 0x00018000ff3f7b82 */ /* 0x000e620000000800 */
[----:B------:R-:W-:Y:S01]  /*1060*/  IADD3 R5, RZ, -R23, -R0 ;  /* 0x80000017ff057210 */ /* 0x000fe20007ffe800 */
[----:B------:R-:W-:Y:S01]  /*1070*/  IMAD.MOV.U32 R0, RZ, RZ, -0x1 ;  /* 0xffffffffff007424 */ /* 0x000fe200078e00ff */
[----:B------:R-:W-:Y:S01]  /*1080*/  USHF.R.S32.HI UR43, URZ, 0x6, UR5 ;  /* 0x000000063f2b7899 */ /* 0x000fe20008011405 */
[----:B------:R-:W-:Y:S01]  /*1090*/  IMAD.MOV.U32 R4, RZ, RZ, 0x1 ;  /* 0x00000001ff047424 */ /* 0x000fe200078e00ff */
[C---:B------:R-:W-:Y:S01]  /*10a0*/  LOP3.LUT R62, R3.reuse, 0x80, RZ, 0xc0, !PT ;  /* 0x00000080033e7812 */ /* 0x040fe200078ec0ff */
[----:B------:R-:W-:Y:S01]  /*10b0*/  IMAD R5, R14, -0x40, R5 ;  /* 0xffffffc00e057824 */ /* 0x000fe200078e0205 */
[----:B------:R-:W-:Y:S01]  /*10c0*/  UISETP.LT.AND UP0, UPT, UR43, 0x1, UPT ;  /* 0x000000012b00788c */ /* 0x000fe2000bf01270 */
[----:B---3--:R-:W-:Y:S01]  /*10d0*/  SHF.L.U32 R0, R0, R59, RZ ;  /* 0x0000003b00007219 */ /* 0x008fe200000006ff */
[----:B------:R-:W-:Y:S01]  /*10e0*/  ULDC UR4, c[0x0][0x284] ;  /* 0x0000a10000047ab9 */ /* 0x000fe20000000800 */
[----:B------:R-:W-:Y:S01]  /*10f0*/  LOP3.LUT R22, R22, R23, RZ, 0xfc, !PT ;  /* 0x0000001716167212 */ /* 0x000fe200078efcff */
[----:B------:R-:W-:Y:S01]  /*1100*/  USEL UR44, UR43, 0x1, UP0 ;  /* 0x000000012b2c7887 */ /* 0x000fe20008000000 */
[----:B------:R-:W-:Y:S01]  /*1110*/  SHF.L.U32 R59, R4, R59, RZ ;  /* 0x0000003b043b7219 */ /* 0x000fe200000006ff */
[----:B------:R-:W-:Y:S01]  /*1120*/  IMAD.SHL.U32 R61, R3, 0x2, RZ ;  /* 0x00000002033d7824 */ /* 0x000fe200078e00ff */
[----:B------:R-:W-:Y:S01]  /*1130*/  LOP3.LUT R66, R18, 0x1, RZ, 0xfc, !PT ;  /* 0x0000000112427812 */ /* 0x000fe200078efcff */
[----:B------:R-:W-:Y:S01]  /*1140*/  VIADD R65, R5, UR4 ;  /* 0x0000000405417c36 */ /* 0x000fe20008000000 */
[C---:B0-----:R-:W-:Y:S01]  /*1150*/  SHF.L.U64.HI R58, R6.reuse, 0x3, R7 ;  /* 0x00000003063a7819 */ /* 0x041fe20000010207 */
[----:B--2---:R-:W-:Y:S01]  /*1160*/  IMAD.SHL.U32 R57, R6, 0x8, RZ ;  /* 0x0000000806397824 */ /* 0x004fe200078e00ff */
[----:B------:R-:W-:Y:S01]  /*1170*/  SHF.R.U32.HI R62, RZ, 0x7, R62 ;  /* 0x00000007ff3e7819 */ /* 0x000fe2000001163e */
[----:B------:R-:W-:Y:S01]  /*1180*/  IMAD.MOV.U32 R23, RZ, RZ, RZ ;  /* 0x000000ffff177224 */ /* 0x000fe200078e00ff */
[----:B------:R-:W-:Y:S01]  /*1190*/  LOP3.LUT R64, RZ, R0, RZ, 0x33, !PT ;  /* 0x00000000ff407212 */ /* 0x000fe200078e33ff */
[----:B------:R-:W-:Y:S01]  /*11a0*/  UIADD3 UR44, UR43, -UR44, URZ ;  /* 0x8000002c2b2c7290 */ /* 0x000fe2000fffe03f */
[----:B------:R-:W-:Y:S01]  /*11b0*/  UMOV UR40, URZ ;  /* 0x0000003f00287c82 */ /* 0x000fe20008000000 */
[----:B-1----:R-:W-:Y:S01]  /*11c0*/  VIADD R63, R63, 0xffffffff ;  /* 0xffffffff3f3f7836 */ /* 0x002fe20000000000 */
[----:B------:R-:W-:-:S09]  /*11d0*/  UMOV UR42, URZ ;  /* 0x0000003f002a7c82 */ /* 0x000fd20008000000 */
.L_x_94:
[----:B0-----:R-:W0:Y:S01]  /*11e0*/  SHFL.IDX PT, R0, R62, RZ, 0x1f ;  /* 0x00001fff3e007589 */ /* 0x001e2200000e0000 */
[----:B-1----:R-:W1:Y:S01]  /*11f0*/  S2UR UR7, SR_CgaCtaId ;  /* 0x00000000000779c3 */ /* 0x002e620000008800 */
[----:B------:R-:W-:Y:S01]  /*1200*/  UMOV UR6, 0x400 ;  /* 0x0000040000067882 */ /* 0x000fe20000000000 */
[----:B0-----:R-:W-:Y:S01]  /*1210*/  R2UR UR4, R0 ;  /* 0x00000000000472ca */ /* 0x001fe200000e0000 */
[----:B-1----:R-:W-:-:S12]  /*1220*/  ULEA UR46, UR7, UR6, 0x18 ;  /* 0x00000006072e7291 */ /* 0x002fd8000f8ec03f */
[----:B------:R-:W-:-:S04]  /*1230*/  ULEA.HI UR5, UR4, UR4, URZ, 0x1 ;  /* 0x0000000404057291 */ /* 0x000fc8000f8f083f */
[----:B------:R-:W-:-:S04]  /*1240*/  ULOP3.LUT UR5, UR5, 0x7fffe, URZ, 0xc0, !UPT ;  /* 0x0007fffe05057892 */ /* 0x000fc8000f8ec03f */
[----:B------:R-:W-:-:S03]  /*1250*/  UIADD3 UR5, UR4, -UR5, URZ ;  /* 0x8000000504057290 */ /* 0x000fc6000fffe03f */
[----:B------:R-:W-:Y:S01]  /*1260*/  ULDC UR4, c[0x0][0x28c] ;  /* 0x0000a30000047ab9 */ /* 0x000fe20000000800 */
[----:B------:R-:W-:Y:S01]  /*1270*/  ULEA UR5, UR5, UR46, 0xd ;  /* 0x0000002e05057291 */ /* 0x000fe2000f8e683f */
[----:B------:R-:W-:-:S03]  /*1280*/  ISETP.LT.AND P0, PT, RZ, UR4, PT ;  /* 0x00000004ff007c0c */ /* 0x000fc6000bf01270 */
[----:B------:R-:W-:-:S04]  /*1290*/  UIADD3 UR5, UR5, 0x100, URZ ;  /* 0x0000010005057890 */ /* 0x000fc8000fffe03f */
[----:B------:R-:W-:-:S04]  /*12a0*/  USHF.R.U32.HI UR5, URZ, 0x4, UR5 ;  /* 0x000000043f057899 */ /* 0x000fc80008011605 */
[----:B------:R-:W-:-:S04]  /*12b0*/  ULOP3.LUT UR5, UR5, 0x3fff, URZ, 0xc0, !UPT ;  /* 0x00003fff05057892 */ /* 0x000fc8000f8ec03f */
[----:B------:R-:W-:Y:S01]  /*12c0*/  ULOP3.LUT UR45, UR5, 0x10000, URZ, 0xfc, !UPT ;  /* 0x00010000052d7892 */ /* 0x000fe2000f8efc3f */
[----:B---345:R-:W-:Y:S11]  /*12d0*/  @P0 BRA `(.L_x_13) ;  /* 0x0000000000400947 */ /* 0x038ff60003800000 */
[----:B------:R-:W-:Y:S01]  /*12e0*/  MOV R0, 0x0 ;  /* 0x0000000000007802 */ /* 0x000fe20000000f00 */
[----:B------:R-:W-:Y:S01]  /*12f0*/  ULDC.64 UR4, c[0x4][0x68] ;  /* 0x01001a0000047ab9 */ /* 0x000fe20000000a00 */
[----:B------:R-:W-:Y:S01]  /*1300*/  ULDC.64 UR6, c[0x4][0x8] ;  /* 0x0100020000067ab9 */ /* 0x000fe20000000a00 */
[----:B------:R-:W-:Y:S01]  /*1310*/  IMAD.U32 R4, RZ, RZ, UR4 ;  /* 0x00000004ff047e24 */ /* 0x000fe2000f8e00ff */
[----:B------:R0:W1:Y:S01]  /*1320*/  LDC.64 R14, c[0x4][R0] ;  /* 0x01000000000e7b82 */ /* 0x0000620000000a00 */
[----:B------:R-:W-:Y:S01]  /*1330*/  IMAD.U32 R5, RZ, RZ, UR5 ;  /* 0x00000005ff057e24 */ /* 0x000fe2000f8e00ff */
[----:B------:R-:W-:Y:S01]  /*1340*/  ULDC.64 UR4, c[0x4][0x70] ;  /* 0x01001c0000047ab9 */ /* 0x000fe20000000a00 */
[----:B------:R-:W-:Y:S02]  /*1350*/  IMAD.U32 R10, RZ, RZ, UR6 ;  /* 0x00000006ff0a7e24 */ /* 0x000fe4000f8e00ff */
[----:B------:R-:W-:Y:S02]  /*1360*/  IMAD.U32 R6, RZ, RZ, UR4 ;  /* 0x00000004ff067e24 */ /* 0x000fe4000f8e00ff */
[----:B------:R-:W-:-:S02]  /*1370*/  IMAD.U32 R7, RZ, RZ, UR5 ;  /* 0x00000005ff077e24 */ /* 0x000fc4000f8e00ff */
[----:B------:R-:W-:Y:S02]  /*1380*/  IMAD.U32 R11, RZ, RZ, UR7 ;  /* 0x00000007ff0b7e24 */ /* 0x000fe4000f8e00ff */
[----:B------:R-:W-:Y:S02]  /*1390*/  IMAD.MOV.U32 R8, RZ, RZ, 0x1e1 ;  /* 0x000001e1ff087424 */ /* 0x000fe400078e00ff */
[----:B------:R-:W-:Y:S02]  /*13a0*/  IMAD.MOV.U32 R12, RZ, RZ, 0x1 ;  /* 0x00000001ff0c7424 */ /* 0x000fe400078e00ff */
[----:B0-----:R-:W-:-:S07]  /*13b0*/  IMAD.MOV.U32 R13, RZ, RZ, RZ ;  /* 0x000000ffff0d7224 */ /* 0x001fce00078e00ff */
[----:B------:R-:W-:-:S07]  /*13c0*/  LEPC R20, `(.L_x_13) ;  /* 0x000000001014794e */ /* 0x000fce0000000000 */
[----:B-1---5:R-:W-:Y:S05]  /*13d0*/  CALL.ABS.NOINC R14 ;  /* 0x000000000e007343 */ /* 0x022fea0003c00000 */
.L_x_13:
[----:B------:R-:W-:-:S13]  /*13e0*/  ISETP.NE.AND P0, PT, R66, 0x3, PT ;  /* 0x000000034200780c */ /* 0x000fda0003f05270 */
[----:B------:R-:W-:Y:S05]  /*13f0*/  @!P0 BRA `(.L_x_14) ;  /* 0x0000000000048947 */ /* 0x000fea0003800000 */
[----:B------:R-:W-:Y:S01]  /*1400*/  BPT.TRAP 0x1 ;  /* 0x000000040000795c */ /* 0x000fe20000300000 */
.L_x_14:
[----:B------:R-:W-:Y:S02]  /*1410*/  IMAD.U32 R3, RZ, RZ, UR42 ;  /* 0x0000002aff037e24 */ /* 0x000fe4000f8e00ff */
[----:B------:R-:W-:-:S03]  /*1420*/  IMAD.U32 R0, RZ, RZ, UR40 ;  /* 0x00000028ff007e24 */ /* 0x000fc6000f8e00ff */
[----:B------:R-:W-:Y:S02]  /*1430*/  LEA R3, R3, UR46, 0x3 ;  /* 0x0000002e03037c11 */ /* 0x000fe4000f8e18ff */
[----:B------:R-:W-:-:S04]  /*1440*/  SHF.L.U32 R0, R0, 0x1f, RZ ;  /* 0x0000001f00007819 */ /* 0x000fc800000006ff */
[----:B------:R0:W1:Y:S01]  /*1450*/  SYNCS.PHASECHK.TRANS64.TRYWAIT P1, [R3+URZ], R0 ;  /* 0x00000000030075a7 */ /* 0x000062000802017f */
[----:B------:R-:W-:Y:S05]  /*1460*/  @!P0 BRA `(.L_x_15) ;  /* 0x0000000000048947 */ /* 0x000fea0003800000 */
[----:B------:R-:W-:Y:S01]  /*1470*/  BPT.TRAP 0x1 ;  /* 0x000000040000795c */ /* 0x000fe20000300000 */
.L_x_15:
[----:B------:R-:W-:-:S05]  /*1480*/  IMAD.U32 R4, RZ, RZ, UR44 ;  /* 0x0000002cff047e24 */ /* 0x000fca000f8e00ff */
[----:B------:R-:W-:Y:S01]  /*1490*/  ISETP.GE.AND P2, PT, R4, 0x1, PT ;  /* 0x000000010400780c */ /* 0x000fe20003f46270 */
[----:B-1----:R-:W-:-:S12]  /*14a0*/  @P1 BRA `(.L_x_16) ;  /* 0x0000000000081947 */ /* 0x002fd80003800000 */
[----:B------:R-:W1:Y:S02]  /*14b0*/  SYNCS.PHASECHK.TRANS64.TRYWAIT P1, [R3+URZ], R0 ;  /* 0x00000000030075a7 */ /* 0x000e64000802017f */
[----:B-1----:R-:W-:Y:S05]  /*14c0*/  @!P1 BRA `(.L_x_17) ;  /* 0x0000004c00189947 */ /* 0x002fea0003800000 */
.L_x_16:
[----:B------:R-:W-:Y:S05]  /*14d0*/  WARPSYNC.ALL ;  /* 0x0000000000007948 */ /* 0x000fea0003800000 */
[----:B------:R-:W-:Y:S01]  /*14e0*/  UIADD3 UR4, UR46, 0x28100, URZ ;  /* 0x000281002e047890 */ /* 0x000fe2000fffe03f */
[----:B------:R-:W-:Y:S01]  /*14f0*/  WARPGROUP.ARRIVE ;  /* 0x00000000000079c5 */ /* 0x000fe20000000000 */
[----:B------:R-:W-:Y:S02]  /*1500*/  ULEA UR5, UR42, UR45, 0xb ;  /* 0x0000002d2a057291 */ /* 0x000fe4000f8e583f */
[----:B------:R-:W-:Y:S01]  /*1510*/  USHF.R.U32.HI UR4, URZ, 0x4, UR4 ;  /* 0x000000043f047899 */ /* 0x000fe20008011604 */
[----:B------:R-:W-:Y:S01]  /*1520*/  UMOV UR9, 0x40000040 ;  /* 0x4000004000097882 */ /* 0x000fe20000000000 */
[----:B------:R-:W-:-:S02]  /*1530*/  UMOV UR11, 0x40000040 ;  /* 0x40000040000b7882 */ /* 0x000fc40000000000 */
[----:B------:R-:W-:Y:S01]  /*1540*/  ULOP3.LUT UR4, UR4, 0x3fff, URZ, 0xc0, !UPT ;  /* 0x00003fff04047892 */ /* 0x000fe2000f8ec03f */
[----:B------:R-:W-:-:S03]  /*1550*/  UMOV UR8, UR5 ;  /* 0x0000000500087c82 */ /* 0x000fc60008000000 */
[----:B------:R-:W-:-:S04]  /*1560*/  ULOP3.LUT UR4, UR4, 0x10000, URZ, 0xfc, !UPT ;  /* 0x0001000004047892 */ /* 0x000fc8000f8efc3f */
[----:B------:R-:W-:-:S07]  /*1570*/  ULEA UR6, UR42, UR4, 0xa ;  /* 0x000000042a067291 */ /* 0x000fce000f8e503f */
[----:B------:R-:W-:Y:S02]  /*1580*/  UMOV UR10, UR6 ;  /* 0x00000006000a7c82 */ /* 0x000fe40008000000 */
[----:B------:R-:W-:Y:S01]  /*1590*/  HGMMA.64x64x8.F32.TF32 R24, gdesc[UR8], RZ, !UPT, gsb0 ;  /* 0x04e00000081879f0 */ /* 0x000fe2000c0028ff */
[----:B------:R-:W-:Y:S02]  /*15a0*/  UIADD3 UR8, UR5, 0x2, URZ ;  /* 0x0000000205087890 */ /* 0x000fe4000fffe03f */
[----:B------:R-:W-:Y:S01]  /*15b0*/  UIADD3 UR10, UR6, 0x2, URZ ;  /* 0x00000002060a7890 */ /* 0x000fe2000fffe03f */
[----:B------:R-:W-:Y:S01]  /*15c0*/  UMOV UR9, 0x40000040 ;  /* 0x4000004000097882 */ /* 0x000fe20000000000 */
[----:B------:R-:W-:Y:S01]  /*15d0*/  UMOV UR11, 0x40000040 ;  /* 0x40000040000b7882 */ /* 0x000fe20000000000 */
[----:B------:R-:W-:Y:S02]  /*15e0*/  WARPGROUP.DEPBAR.LE gsb0, 0x0 ;  /* 0x00008000000079c5 */ /* 0x000fe40000010000 */
[----:B------:R-:W-:-:S06]  /*15f0*/  WARPGROUP.ARRIVE ;  /* 0x00000000000079c5 */ /* 0x000fcc0000000000 */
[----:B------:R-:W-:Y:S01]  /*1600*/  HGMMA.64x64x8.F32.TF32 R24, gdesc[UR8], R24, gsb0 ;  /* 0x04e00000081879f0 */ /* 0x000fe20008002818 */
        /* <DEDUP_REMOVED lines=41> */
[----:B------:R-:W-:Y:S03]  /*18a0*/  HGMMA.64x64x8.F32.TF32 R24, gdesc[UR8], R24, gsb0 ;  /* 0x04e00000081879f0 */ /* 0x000fe60008002818 */
[----:B------:R-:W-:Y:S02]  /*18b0*/  WARPGROUP.DEPBAR.LE gsb0, 0x0 ;  /* 0x00008000000079c5 */ /* 0x000fe40000010000 */
[----:B------:R-:W-:Y:S05]  /*18c0*/  @!P2 BRA `(.L_x_18) ;  /* 0x00000004008ca947 */ /* 0x000fea0003800000 */
[----:B------:R-:W-:Y:S01]  /*18d0*/  UIADD3 UR5, UR42, 0x1, URZ ;  /* 0x000000012a057890 */ /* 0x000fe2000fffe03f */
[----:B01----:R-:W-:-:S03]  /*18e0*/  IMAD.U32 R0, RZ, RZ, UR44 ;  /* 0x0000002cff007e24 */ /* 0x003fc6000f8e00ff */
[----:B------:R-:W-:-:S04]  /*18f0*/  UISETP.NE.AND UP0, UPT, UR5, 0x5, UPT ;  /* 0x000000050500788c */ /* 0x000fc8000bf05270 */
[----:B------:R-:W-:Y:S02]  /*1900*/  USEL UR6, URZ, 0x1, UP0 ;  /* 0x000000013f067887 */ /* 0x000fe40008000000 */
[----:B------:R-:W-:Y:S02]  /*1910*/  USEL UR5, UR5, URZ, UP0 ;  /* 0x0000003f05057287 */ /* 0x000fe40008000000 */
[----:B------:R-:W-:-:S06]  /*1920*/  ULOP3.LUT UR6, UR40, UR6, URZ, 0x3c, !UPT ;  /* 0x0000000628067292 */ /* 0x000fcc000f8e3c3f */
[----:B------:R-:W-:Y:S01]  /*1930*/  IMAD.U32 R5, RZ, RZ, UR6 ;  /* 0x00000006ff057e24 */ /* 0x000fe2000f8e00ff */
[----:B------:R-:W-:-:S06]  /*1940*/  UMOV UR6, UR42 ;  /* 0x0000002a00067c82 */ /* 0x000fcc0008000000 */
.L_x_25:
[----:B01----:R-:W-:Y:S05]  /*1950*/  @!P0 BRA `(.L_x_19) ;  /* 0x0000000000048947 */ /* 0x003fea0003800000 */
[----:B------:R-:W-:Y:S01]  /*1960*/  BPT.TRAP 0x1 ;  /* 0x000000040000795c */ /* 0x000fe20000300000 */
.L_x_19:
[----:B------:R-:W0:Y:S01]  /*1970*/  S2UR UR8, SR_CgaCtaId ;  /* 0x00000000000879c3 */ /* 0x000e220000008800 */
[----:B------:R-:W-:Y:S01]  /*1980*/  UMOV UR7, 0x400 ;  /* 0x0000040000077882 */ /* 0x000fe20000000000 */
[----:B------:R-:W-:Y:S01]  /*1990*/  SHF.L.U32 R3, R5, 0x1f, RZ ;  /* 0x0000001f05037819 */ /* 0x000fe200000006ff */
[----:B0-----:R-:W-:-:S04]  /*19a0*/  ULEA UR7, UR8, UR7, 0x18 ;  /* 0x0000000708077291 */ /* 0x001fc8000f8ec03f */
[----:B------:R-:W-:-:S09]  /*19b0*/  ULEA UR8, UR5, UR7, 0x3 ;  /* 0x0000000705087291 */ /* 0x000fd2000f8e183f */
[----:B------:R0:W1:Y:S01]  /*19c0*/  SYNCS.PHASECHK.TRANS64.TRYWAIT P1, [UR8], R3 ;  /* 0x00000003ff0075a7 */ /* 0x0000620008020148 */
[----:B------:R-:W-:Y:S05]  /*19d0*/  @!P0 BRA `(.L_x_20) ;  /* 0x0000000000048947 */ /* 0x000fea0003800000 */
[----:B------:R-:W-:Y:S01]  /*19e0*/  BPT.TRAP 0x1 ;  /* 0x000000040000795c */ /* 0x000fe20000300000 */
.L_x_20:
[----:B-1----:R-:W-:Y:S05]  /*19f0*/  @P1 BRA `(.L_x_21) ;  /* 0x0000000000081947 */ /* 0x002fea0003800000 */
[----:B------:R-:W1:Y:S02]  /*1a00*/  SYNCS.PHASECHK.TRANS64.TRYWAIT P1, [UR8], R3 ;  /* 0x00000003ff0075a7 */ /* 0x000e640008020148 */
[----:B-1----:R-:W-:Y:S05]  /*1a10*/  @!P1 BRA `(.L_x_22) ;  /* 0x0000004400d89947 */ /* 0x002fea0003800000 */
.L_x_21:
[----:B------:R-:W-:Y:S01]  /*1a20*/  ULEA UR12, UR5, UR45, 0xb ;  /* 0x0000002d050c7291 */ /* 0x000fe2000f8e583f */
[----:B------:R-:W-:Y:S01]  /*1a30*/  WARPGROUP.ARRIVE ;  /* 0x00000000000079c5 */ /* 0x000fe20000000000 */
[----:B------:R-:W-:Y:S01]  /*1a40*/  ULEA UR13, UR5, UR4, 0xa ;  /* 0x00000004050d7291 */ /* 0x000fe2000f8e503f */
[----:B------:R-:W-:Y:S01]  /*1a50*/  UMOV UR9, 0x40000040 ;  /* 0x4000004000097882 */ /* 0x000fe20000000000 */
[----:B------:R-:W-:-:S03]  /*1a60*/  UMOV UR11, 0x40000040 ;  /* 0x40000040000b7882 */ /* 0x000fc60000000000 */
[----:B------:R-:W-:Y:S02]  /*1a70*/  UMOV UR8, UR12 ;  /* 0x0000000c00087c82 */ /* 0x000fe40008000000 */
[----:B------:R-:W-:Y:S02]  /*1a80*/  UMOV UR10, UR13 ;  /* 0x0000000d000a7c82 */ /* 0x000fe40008000000 */
[----:B------:R-:W-:Y:S01]  /*1a90*/  HGMMA.64x64x8.F32.TF32 R24, gdesc[UR8], R24, gsb0 ;  /* 0x04e00000081879f0 */ /* 0x000fe20008002818 */
[----:B------:R-:W-:Y:S02]  /*1aa0*/  UIADD3 UR8, UR12, 0x2, URZ ;  /* 0x000000020c087890 */ /* 0x000fe4000fffe03f */
[----:B------:R-:W-:Y:S01]  /*1ab0*/  UIADD3 UR10, UR13, 0x2, URZ ;  /* 0x000000020d0a7890 */ /* 0x000fe2000fffe03f */
[----:B------:R-:W-:Y:S01]  /*1ac0*/  UMOV UR9, 0x40000040 ;  /* 0x4000004000097882 */ /* 0x000fe20000000000 */
[----:B------:R-:W-:Y:S01]  /*1ad0*/  UMOV UR11, 0x40000040 ;  /* 0x40000040000b7882 */ /* 0x000fe20000000000 */
[----:B------:R-:W-:-:S02]  /*1ae0*/  WARPGROUP.DEPBAR.LE gsb0, 0x0 ;  /* 0x00008000000079c5 */ /* 0x000fc40000010000 */
        /* <DEDUP_REMOVED lines=46> */
[----:B------:R-:W-:Y:S01]  /*1dd0*/  BPT.TRAP 0x1 ;  /* 0x000000040000795c */ /* 0x000fe20000300000 */
.L_x_23:
[----:B------:R-:W-:Y:S01]  /*1de0*/  ULEA UR7, UR6, UR7, 0x3 ;  /* 0x0000000706077291 */ /* 0x000fe2000f8e183f */
[----:B------:R-:W-:-:S03]  /*1df0*/  ISETP.GT.U32.AND P1, PT, R18, 0x1, PT ;  /* 0x000000011200780c */ /* 0x000fc60003f24070 */
[----:B------:R-:W-:-:S04]  /*1e00*/  UIADD3 UR7, UR7, 0x28, URZ ;  /* 0x0000002807077890 */ /* 0x000fc8000fffe03f */
[----:B------:R-:W-:-:S09]  /*1e10*/  UPRMT UR7, URZ, 0x654, UR7 ;  /* 0x000006543f077896 */ /* 0x000fd20008000007 */
[----:B------:R-:W-:Y:S01]  /*1e20*/  SYNCS.ARRIVE.TRANS64.RED.A1T0 RZ, [UR7], RZ ;  /* 0x000000ffffff79a7 */ /* 0x000fe20008100407 */
[----:B------:R-:W-:Y:S05]  /*1e30*/  @P1 BRA `(.L_x_24) ;  /* 0x0000000000041947 */ /* 0x000fea0003800000 */
[----:B------:R-:W-:Y:S01]  /*1e40*/  BPT.TRAP 0x1 ;  /* 0x000000040000795c */ /* 0x000fe20000300000 */
.L_x_24:
[----:B------:R-:W-:Y:S01]  /*1e50*/  UIADD3 UR5, UR5, 0x1, URZ ;  /* 0x0000000105057890 */ /* 0x000fe2000fffe03f */
[C---:B------:R-:W-:Y:S01]  /*1e60*/  ISETP.GT.AND P1, PT, R0.reuse, 0x1, PT ;  /* 0x000000010000780c */ /* 0x040fe20003f24270 */
[----:B------:R-:W-:Y:S01]  /*1e70*/  UIADD3 UR6, UR6, 0x1, URZ ;  /* 0x0000000106067890 */ /* 0x000fe2000fffe03f */
[----:B------:R-:W-:Y:S01]  /*1e80*/  VIADD R0, R0, 0xffffffff ;  /* 0xffffffff00007836 */ /* 0x000fe20000000000 */
[----:B------:R-:W-:Y:S02]  /*1e90*/  UISETP.NE.AND UP0, UPT, UR5, 0x5, UPT ;  /* 0x000000050500788c */ /* 0x000fe4000bf05270 */
[----:B------:R-:W-:Y:S02]  /*1ea0*/  UISETP.NE.AND UP1, UPT, UR6, 0x5, UPT ;  /* 0x000000050600788c */ /* 0x000fe4000bf25270 */
[----:B------:R-:W-:Y:S02]  /*1eb0*/  USEL UR7, URZ, 0x1, UP0 ;  /* 0x000000013f077887 */ /* 0x000fe40008000000 */
[----:B------:R-:W-:-:S02]  /*1ec0*/  USEL UR5, UR5, URZ, UP0 ;  /* 0x0000003f05057287 */ /* 0x000fc40008000000 */
[----:B------:R-:W-:Y:S02]  /*1ed0*/  USEL UR6, UR6, URZ, UP1 ;  /* 0x0000003f06067287 */ /* 0x000fe40008800000 */
[----:B------:R-:W-:Y:S01]  /*1ee0*/  LOP3.LUT R5, R5, UR7, RZ, 0x3c, !PT ;  /* 0x0000000705057c12 */ /* 0x000fe2000f8e3cff */
[----:B------:R-:W-:Y:S09]  /*1ef0*/  @P1 BRA `(.L_x_25) ;  /* 0xfffffff800941947 */ /* 0x000ff2000383ffff */
.L_x_18:
[----:B01----:R-:W0:Y:S02]  /*1f00*/  LDC R0, c[0x0][0x28c] ;  /* 0x0000a300ff007b82 */ /* 0x003e240000000800 */
[----:B0-----:R-:W-:-:S13]  /*1f10*/  ISETP.GE.AND P1, PT, R0, 0x1, PT ;  /* 0x000000010000780c */ /* 0x001fda0003f26270 */
[----:B------:R-:W-:Y:S05]  /*1f20*/  @!P1 BRA `(.L_x_26) ;  /* 0x0000000000409947 */ /* 0x000fea0003800000 */
[----:B------:R-:W-:Y:S05]  /*1f30*/  @!P0 BRA `(.L_x_27) ;  /* 0x0000000000048947 */ /* 0x000fea0003800000 */
[----:B------:R-:W-:Y:S01]  /*1f40*/  BPT.TRAP 0x1 ;  /* 0x000000040000795c */ /* 0x000fe20000300000 */
.L_x_27:
[----:B------:R-:W0:Y:S01]  /*1f50*/  S2UR UR7, SR_CgaCtaId ;  /* 0x00000000000779c3 */ /* 0x000e220000008800 */
[----:B------:R-:W-:Y:S01]  /*1f60*/  UIADD3 UR6, UR44, UR42, URZ ;  /* 0x0000002a2c067290 */ /* 0x000fe2000fffe03f */
[----:B------:R-:W-:-:S03]  /*1f70*/  ISETP.GT.U32.AND P0, PT, R18, 0x1, PT ;  /* 0x000000011200780c */ /* 0x000fc60003f04070 */
[----:B------:R-:W-:-:S04]  /*1f80*/  UIMAD.WIDE.U32 UR4, UR6, -0x33333333, URZ ;  /* 0xcccccccd060478a5 */ /* 0x000fc8000f8e003f */
[----:B------:R-:W-:-:S03]  /*1f90*/  USHF.R.U32.HI UR4, URZ, 0x2, UR5 ;  /* 0x000000023f047899 */ /* 0x000fc60008011605 */
[----:B------:R-:W-:Y:S01]  /*1fa0*/  UMOV UR5, 0x400 ;  /* 0x0000040000057882 */ /* 0x000fe20000000000 */
[----:B------:R-:W-:Y:S02]  /*1fb0*/  UIMAD UR6, UR4, -0x5, UR6 ;  /* 0xfffffffb040678a4 */ /* 0x000fe4000f8e0206 */
[----:B0-----:R-:W-:-:S04]  /*1fc0*/  ULEA UR5, UR7, UR5, 0x18 ;  /* 0x0000000507057291 */ /* 0x001fc8000f8ec03f */
[----:B------:R-:W-:-:S04]  /*1fd0*/  ULEA UR6, UR6, UR5, 0x3 ;  /* 0x0000000506067291 */ /* 0x000fc8000f8e183f */
[----:B------:R-:W-:-:S04]  /*1fe0*/  UIADD3 UR6, UR6, 0x28, URZ ;  /* 0x0000002806067890 */ /* 0x000fc8000fffe03f */
[----:B------:R-:W-:-:S09]  /*1ff0*/  UPRMT UR6, URZ, 0x654, UR6 ;  /* 0x000006543f067896 */ /* 0x000fd20008000006 */
[----:B------:R-:W-:Y:S01]  /*2000*/  SYNCS.ARRIVE.TRANS64.RED.A1T0 RZ, [UR6], RZ ;  /* 0x000000ffffff79a7 */ /* 0x000fe20008100406 */
[----:B------:R-:W-:Y:S05]  /*2010*/  @P0 BRA `(.L_x_26) ;  /* 0x0000000000040947 */ /* 0x000fea0003800000 */
[----:B------:R-:W-:Y:S01]  /*2020*/  BPT.TRAP 0x1 ;  /* 0x000000040000795c */ /* 0x000fe20000300000 */
.L_x_26:
[----:B------:R-:W-:Y:S01]  /*2030*/  IMAD.SHL.U32 R6, R68, 0x40, RZ ;  /* 0x0000004044067824 */ /* 0x000fe200078e00ff */
[----:B------:R-:W-:Y:S01]  /*2040*/  UIADD3 UR42, UR43, UR42, URZ ;  /* 0x0000002a2b2a7290 */ /* 0x000fe2000fffe03f */
[----:B------:R-:W-:Y:S01]  /*2050*/  SHF.R.S32.HI R9, RZ, 0x1f, R67 ;  /* 0x0000001fff097819 */ /* 0x000fe20000011443 */
[----:B------:R-:W-:Y:S01]  /*2060*/  UISETP.GE.U32.AND UP1, UPT, UR43, 0x5, UPT ;  /* 0x000000052b00788c */ /* 0x000fe2000bf26070 */
[----:B------:R-:W-:Y:S01]  /*2070*/  IMAD.SHL.U32 R8, R69, 0x80, RZ ;  /* 0x0000008045087824 */ /* 0x000fe200078e00ff */
[----:B------:R-:W-:Y:S01]  /*2080*/  ULDC UR7, c[0x0][0x288] ;  /* 0x0000a20000077ab9 */ /* 0x000fe20000000800 */
[C---:B------:R-:W-:Y:S01]  /*2090*/  LOP3.LUT R10, R6.reuse, 0x6, R61, 0xf8, !PT ;  /* 0x00000006060a7812 */ /* 0x040fe200078ef83d */
[----:B------:R-:W-:Y:S01]  /*20a0*/  UISETP.GT.U32.AND UP0, UPT, UR42, 0x4, UPT ;  /* 0x000000042a00788c */ /* 0x000fe2000bf04070 */
[----:B------:R-:W-:Y:S01]  /*20b0*/  ISETP.GE.AND P0, PT, R6, UR7, PT ;  /* 0x0000000706007c0c */ /* 0x000fe2000bf06270 */
[----:B------:R-:W-:Y:S01]  /*20c0*/  ULDC.64 UR4, c[0x0][0x5d0] ;  /* 0x0001740000047ab9 */ /* 0x000fe20000000a00 */
[--C-:B------:R-:W-:Y:S01]  /*20d0*/  SHF.R.S32.HI R11, RZ, 0x1f, R10.reuse ;  /* 0x0000001fff0b7819 */ /* 0x100fe2000001140a */
[----:B------:R-:W-:Y:S01]  /*20e0*/  ULDC UR10, c[0x0][0x284] ;  /* 0x0000a100000a7ab9 */ /* 0x000fe20000000800 */
[----:B------:R-:W-:Y:S01]  /*20f0*/  IMAD R0, R9, UR4, RZ ;  /* 0x0000000409007c24 */ /* 0x000fe2000f8e02ff */
[----:B------:R-:W-:Y:S01]  /*2100*/  UISETP.LT.U32.AND UP0, UPT, UR43, 0x5, UP0 ;  /* 0x000000052b00788c */ /* 0x000fe20008701070 */
[----:B------:R-:W-:Y:S01]  /*2110*/  ISETP.GE.OR P0, PT, R8, UR10, P0 ;  /* 0x0000000a08007c0c */ /* 0x000fe20008706670 */
[----:B------:R-:W-:Y:S01]  /*2120*/  IMAD.WIDE.U32 R4, R67, UR4, R10 ;  /* 0x0000000443047c25 */ /* 0x000fe2000f8e000a */
[----:B------:R-:W-:Y:S01]  /*2130*/  ULDC.64 UR8, c[0x0][0x5c8] ;  /* 0x0001720000087ab9 */ /* 0x000fe20000000a00 */
[----:B------:R-:W-:-:S02]  /*2140*/  USEL UR6, URZ, 0x1, !UP0 ;  /* 0x000000013f067887 */ /* 0x000fc4000c000000 */
[----:B------:R-:W-:Y:S01]  /*2150*/  IMAD R3, R67, UR5, R0 ;  /* 0x0000000543037c24 */ /* 0x000fe2000f8e0200 */
[----:B------:R-:W-:Y:S01]  /*2160*/  @UP1 UIMAD.WIDE.U32 UR4, UR42, -0x33333333, URZ ;  /* 0xcccccccd2a0418a5 */ /* 0x000fe2000f8e003f */
[----:B------:R-:W-:Y:S01]  /*2170*/  IMAD.WIDE R68, R69, 0x80, R22 ;  /* 0x0000008045447825 */ /* 0x000fe200078e0216 */
[----:B------:R-:W-:Y:S02]  /*2180*/  ULOP3.LUT UR40, UR40, UR6, URZ, 0x3c, !UPT ;  /* 0x0000000628287292 */ /* 0x000fe4000f8e3c3f */
[----:B------:R-:W-:Y:S01]  /*2190*/  @UP1 USHF.R.U32.HI UR4, URZ, 0x2, UR5 ;  /* 0x000000023f041899 */ /* 0x000fe20008011605 */
[----:B------:R-:W-:Y:S02]  /*21a0*/  IMAD.IADD R5, R5, 0x1, R3 ;  /* 0x0000000105057824 */ /* 0x000fe400078e0203 */
[----:B------:R-:W-:Y:S01]  /*21b0*/  IMAD R3, R69, UR8, RZ ;  /* 0x0000000845037c24 */ /* 0x000fe2000f8e02ff */
[----:B------:R-:W-:Y:S01]  /*21c0*/  @UP1 ULOP3.LUT UR40, UR40, 0x1, UR4, 0x78, !UPT ;  /* 0x0000000128281892 */ /* 0x000fe2000f8e7804 */
[----:B------:R-:W-:-:S04]  /*21d0*/  IMAD.WIDE.U32 R70, R68, UR8, R4 ;  /* 0x0000000844467c25 */ /* 0x000fc8000f8e0004 */
[----:B------:R-:W-:Y:S02]  /*21e0*/  IMAD R7, R68, UR9, R3 ;  /* 0x0000000944077c24 */ /* 0x000fe4000f8e0203 */
[----:B------:R-:W-:Y:S01]  /*21f0*/  IMAD.MOV.U32 R0, RZ, RZ, -0x1 ;  /* 0xffffffffff007424 */ /* 0x000fe200078e00ff */
[----:B------:R-:W-:Y:S06]  /*2200*/  @P0 BRA `(.L_x_28) ;  /* 0x0000002000780947 */ /* 0x000fec0003800000 */
[----:B-----5:R-:W-:Y:S01]  /*2210*/  FSETP.NEU.AND P1, PT, R56, RZ, PT ;  /* 0x000000ff3800720b */ /* 0x020fe20003f2d000 */
[----:B------:R-:W-:Y:S01]  /*2220*/  IMAD.IADD R6, R60, 0x1, -R6 ;  /* 0x000000013c067824 */ /* 0x000fe200078e0a06 */
[----:B------:R-:W-:Y:S01]  /*2230*/  BSSY B0, `(.L_x_28) ;  /* 0x000021b000007945 */ /* 0x000fe20003800000 */
[----:B------:R-:W-:Y:S02]  /*2240*/  IMAD.IADD R3, R65, 0x1, -R8 ;  /* 0x0000000141037824 */ /* 0x000fe400078e0a08 */
[----:B------:R-:W-:Y:S01]  /*2250*/  IMAD.IADD R81, R71, 0x1, R7 ;  /* 0x0000000147517824 */ /* 0x000fe200078e0207 */
[----:B------:R-:W-:-:S04]  /*2260*/  ISETP.GT.AND P0, PT, R6, RZ, PT ;  /* 0x000000ff0600720c */ /* 0x000fc80003f04270 */
[----:B------:R-:W-:-:S03]  /*2270*/  ISETP.GT.AND P2, PT, R3, RZ, P0 ;  /* 0x000000ff0300720c */ /* 0x000fc60000744270 */
[----:B------:R-:W-:Y:S10]  /*2280*/  @!P1 BRA `(.L_x_29) ;  /* 0x0000001400dc9947 */ /* 0x000ff40003800000 */
[----:B------:R-:W0:Y:S01]  /*2290*/  LDC.64 R74, c[0x0][0x5b8] ;  /* 0x00016e00ff4a7b82 */ /* 0x000e220000000a00 */
[----:B------:R-:W-:-:S07]  /*22a0*/  ULDC.64 UR4, c[0x0][0x5c0] ;  /* 0x0001700000047ab9 */ /* 0x000fce0000000a00 */
[----:B------:R-:W1:Y:S08]  /*22b0*/  LDC.64 R76, c[0x0][0x5b0] ;  /* 0x00016c00ff4c7b82 */ /* 0x000e700000000a00 */
[----:B------:R-:W2:Y:S01]  /*22c0*/  LDC.64 R78, c[0x0][0x5a8] ;  /* 0x00016a00ff4e7b82 */ /* 0x000ea20000000a00 */
[-C--:B0-----:R-:W-:Y:S02]  /*22d0*/  IMAD R4, R9, R74.reuse, RZ ;  /* 0x0000004a09047224 */ /* 0x081fe400078e02ff */
[----:B------:R-:W-:-:S04]  /*22e0*/  IMAD.WIDE.U32 R72, R67, R74, R10 ;  /* 0x0000004a43487225 */ /* 0x000fc800078e000a */
[----:B------:R-:W-:Y:S02]  /*22f0*/  IMAD R71, R67, R75, R4 ;  /* 0x0000004b43477224 */ /* 0x000fe400078e0204 */
[-C--:B-1----:R-:W-:Y:S02]  /*2300*/  IMAD R4, R69, R76.reuse, RZ ;  /* 0x0000004c45047224 */ /* 0x082fe400078e02ff */
[----:B------:R-:W-:Y:S02]  /*2310*/  IMAD.IADD R13, R73, 0x1, R71 ;  /* 0x00000001490d7824 */ /* 0x000fe400078e0247 */
[----:B------:R-:W-:Y:S02]  /*2320*/  IMAD.MOV.U32 R12, RZ, RZ, R72 ;  /* 0x000000ffff0c7224 */ /* 0x000fe400078e0048 */
[C---:B------:R-:W-:Y:S02]  /*2330*/  IMAD R69, R68.reuse, R77, R4 ;  /* 0x0000004d44457224 */ /* 0x040fe400078e0204 */
[----:B------:R-:W-:-:S04]  /*2340*/  IMAD.WIDE.U32 R4, R68, R76, R12 ;  /* 0x0000004c44047225 */ /* 0x000fc800078e000c */
[----:B------:R-:W-:Y:S01]  /*2350*/  IMAD.IADD R5, R5, 0x1, R69 ;  /* 0x0000000105057824 */ /* 0x000fe200078e0245 */
[----:B--2---:R-:W-:-:S04]  /*2360*/  LEA R14, P1, R4, R78, 0x2 ;  /* 0x0000004e040e7211 */ /* 0x004fc800078210ff */
[----:B------:R-:W-:-:S05]  /*2370*/  LEA.HI.X R15, R4, R79, R5, 0x2, P1 ;  /* 0x0000004f040f7211 */ /* 0x000fca00008f1405 */
[----:B------:R0:W2:Y:S01]  /*2380*/  @P2 LDG.E.LTC128B R7, desc[UR36][R14.64] ;  /* 0x000000240e072981 */ /* 0x0000a2000c1e1920 */
[----:B------:R-:W-:Y:S01]  /*2390*/  LEA R8, P3, R70, UR4, 0x2 ;  /* 0x0000000446087c11 */ /* 0x000fe2000f8610ff */
[----:B------:R-:W-:Y:S01]  /*23a0*/  IMAD.WIDE.U32 R4, R68, R76, R10 ;  /* 0x0000004c44047225 */ /* 0x000fe200078e000a */
[----:B------:R-:W-:Y:S01]  /*23b0*/  ISETP.GT.AND P1, PT, R6, 0x1, PT ;  /* 0x000000010600780c */ /* 0x000fe20003f24270 */
[----:B------:R-:W-:Y:S02]  /*23c0*/  BSSY B1, `(.L_x_30) ;  /* 0x0000012000017945 */ /* 0x000fe40003800000 */
[----:B------:R-:W-:Y:S02]  /*23d0*/  IMAD.IADD R5, R69, 0x1, R5 ;  /* 0x0000000145057824 */ /* 0x000fe400078e0205 */
[----:B------:R-:W-:Y:S01]  /*23e0*/  IMAD.WIDE.U32 R20, R67, R74, R4 ;  /* 0x0000004a43147225 */ /* 0x000fe200078e0004 */
[----:B0-----:R-:W-:-:S03]  /*23f0*/  SHF.L.U64.HI R15, R76, 0x3, R77 ;  /* 0x000000034c0f7819 */ /* 0x001fc6000001024d */
[----:B------:R-:W-:Y:S01]  /*2400*/  IMAD.IADD R5, R71, 0x1, R21 ;  /* 0x0000000147057824 */ /* 0x000fe200078e0215 */
[----:B------:R-:W-:Y:S01]  /*2410*/  LEA R4, P4, R20, R78, 0x2 ;  /* 0x0000004e14047211 */ /* 0x000fe200078810ff */
[----:B------:R-:W-:-:S03]  /*2420*/  IMAD.SHL.U32 R14, R76, 0x8, RZ ;  /* 0x000000084c0e7824 */ /* 0x000fc600078e00ff */
[----:B------:R-:W-:Y:S01]  /*2430*/  LEA.HI.X R5, R20, R79, R5, 0x2, P4 ;  /* 0x0000004f14057211 */ /* 0x000fe200020f1405 */
[----:B------:R-:W-:Y:S01]  /*2440*/  IMAD.WIDE.U32 R20, R68, R76, R14 ;  /* 0x0000004c44147225 */ /* 0x000fe200078e000e */
[----:B--2---:R-:W-:-:S05]  /*2450*/  LOP3.LUT R9, R7, 0xffffe000, RZ, 0xc0, !PT ;  /* 0xffffe00007097812 */ /* 0x004fca00078ec0ff */
[----:B------:R-:W-:-:S04]  /*2460*/  FMUL R9, R9, R56 ;  /* 0x0000003809097220 */ /* 0x000fc80000400000 */
[----:B------:R-:W-:Y:S01]  /*2470*/  FFMA R75, R24, R19, R9 ;  /* 0x00000013184b7223 */ /* 0x000fe20000000009 */
[----:B------:R-:W-:Y:S02]  /*2480*/  LEA.HI.X R9, R70, UR5, R81, 0x2, P3 ;  /* 0x0000000546097c11 */ /* 0x000fe400098f1451 */
[----:B------:R-:W-:Y:S02]  /*2490*/  ISETP.GT.AND P3, PT, R3, RZ, P1 ;  /* 0x000000ff0300720c */ /* 0x000fe40000f64270 */
[----:B------:R-:W-:-:S05]  /*24a0*/  F2FP.TF32.F32.PACK_B R75, R75 ;  /* 0x0000004bff4b723e */ /* 0x000fca00024050ff */
[----:B------:R0:W-:Y:S06]  /*24b0*/  @P2 STG.E desc[UR36][R8.64], R75 ;  /* 0x0000004b08002986 */ /* 0x0001ec000c101924 */
[----:B------:R-:W-:Y:S05]  /*24c0*/  @!P3 BRA `(.L_x_31) ;  /* 0x000000000004b947 */ /* 0x000fea0003800000 */
[----:B------:R1:W5:Y:S02]  /*24d0*/  LDG.E.LTC128B R7, desc[UR36][R4.64+0x4] ;  /* 0x0000042404077981 */ /* 0x000364000c1e1920 */
.L_x_31:
[----:B------:R-:W-:Y:S05]  /*24e0*/  BSYNC B1 ;  /* 0x0000000000017941 */ /* 0x000fea0003800000 */
.L_x_30:
[----:B-----5:R-:W-:Y:S01]  /*24f0*/  LOP3.LUT R15, R7, 0xffffe000, RZ, 0xc0, !PT ;  /* 0xffffe000070f7812 */ /* 0x020fe200078ec0ff */
[----:B------:R-:W-:Y:S01]  /*2500*/  IMAD.IADD R69, R69, 0x1, R21 ;  /* 0x0000000145457824 */ /* 0x000fe200078e0215 */
[----:B------:R-:W-:Y:S01]  /*2510*/  IADD3 R72, P2, R72, R20, RZ ;  /* 0x0000001448487210 */ /* 0x000fe20007f5e0ff */
[----:B------:R-:W-:Y:S01]  /*2520*/  IMAD.MOV.U32 R24, RZ, RZ, R7 ;  /* 0x000000ffff187224 */ /* 0x000fe200078e0007 */
[----:B------:R-:W-:Y:S01]  /*2530*/  ISETP.GT.AND P0, PT, R3, 0x8, P0 ;  /* 0x000000080300780c */ /* 0x000fe20000704270 */
[----:B------:R-:W-:Y:S02]  /*2540*/  FMUL R12, R15, R56 ;  /* 0x000000380f0c7220 */ /* 0x000fe40000400000 */
[----:B------:R-:W-:Y:S01]  /*2550*/  IMAD.X R13, R69, 0x1, R13, P2 ;  /* 0x00000001450d7824 */ /* 0x000fe200010e060d */
[----:B------:R-:W-:Y:S01]  /*2560*/  LEA R14, P2, R72, R78, 0x2 ;  /* 0x0000004e480e7211 */ /* 0x000fe200078410ff */
[----:B------:R-:W-:-:S03]  /*2570*/  FFMA R25, R25, R19, R12 ;  /* 0x0000001319197223 */ /* 0x000fc6000000000c */
[----:B------:R-:W-:Y:S02]  /*2580*/  LEA.HI.X R15, R72, R79, R13, 0x2, P2 ;  /* 0x0000004f480f7211 */ /* 0x000fe400010f140d */
[----:B------:R-:W-:-:S05]  /*2590*/  F2FP.TF32.F32.PACK_B R25, R25 ;  /* 0x00000019ff19723e */ /* 0x000fca00024050ff */
[----:B------:R2:W-:Y:S04]  /*25a0*/  @P3 STG.E desc[UR36][R8.64+0x4], R25 ;  /* 0x0000041908003986 */ /* 0x0005e8000c101924 */
[----:B------:R-:W3:Y:S01]  /*25b0*/  @P0 LDG.E.LTC128B R24, desc[UR36][R14.64] ;  /* 0x000000240e180981 */ /* 0x000ee2000c1e1920 */
[----:B------:R-:W-:Y:S01]  /*25c0*/  IADD3 R20, P2, R10, R20, RZ ;  /* 0x000000140a147210 */ /* 0x000fe20007f5e0ff */
[----:B------:R-:W-:Y:S01]  /*25d0*/  BSSY B1, `(.L_x_32) ;  /* 0x0000011000017945 */ /* 0x000fe20003800000 */
[----:B------:R-:W-:-:S03]  /*25e0*/  ISETP.GT.AND P1, PT, R3, 0x8, P1 ;  /* 0x000000080300780c */ /* 0x000fc60000f24270 */
[----:B------:R-:W-:Y:S01]  /*25f0*/  IMAD.X R21, R11, 0x1, R69, P2 ;  /* 0x000000010b157824 */ /* 0x000fe200010e0645 */
[C---:B------:R-:W-:Y:S02]  /*2600*/  SHF.L.U64.HI R11, R57.reuse, 0x2, R58 ;  /* 0x00000002390b7819 */ /* 0x040fe4000001023a */
[----:B------:R-:W-:Y:S01]  /*2610*/  LEA R12, P2, R57, R8, 0x2 ;  /* 0x00000008390c7211 */ /* 0x000fe200078410ff */
[----:B------:R-:W-:-:S04]  /*2620*/  IMAD.WIDE.U32 R20, R67, R74, R20 ;  /* 0x0000004a43147225 */ /* 0x000fc800078e0014 */
[----:B------:R-:W-:Y:S01]  /*2630*/  IMAD.X R13, R11, 0x1, R9, P2 ;  /* 0x000000010b0d7824 */ /* 0x000fe200010e0609 */
[----:B------:R-:W-:Y:S02]  /*2640*/  LEA R10, P3, R20, R78, 0x2 ;  /* 0x0000004e140a7211 */ /* 0x000fe400078610ff */
[----:B---3--:R-:W-:-:S05]  /*2650*/  LOP3.LUT R7, R24, 0xffffe000, RZ, 0xc0, !PT ;  /* 0xffffe00018077812 */ /* 0x008fca00078ec0ff */
[----:B------:R-:W-:-:S04]  /*2660*/  FMUL R7, R7, R56 ;  /* 0x0000003807077220 */ /* 0x000fc80000400000 */
[----:B------:R-:W-:Y:S01]  /*2670*/  FFMA R67, R26, R19, R7 ;  /* 0x000000131a437223 */ /* 0x000fe20000000007 */
[----:B------:R-:W-:-:S04]  /*2680*/  IMAD.IADD R7, R71, 0x1, R21 ;  /* 0x0000000147077824 */ /* 0x000fc800078e0215 */
[----:B------:R-:W-:Y:S02]  /*2690*/  F2FP.TF32.F32.PACK_B R67, R67 ;  /* 0x00000043ff43723e */ /* 0x000fe400024050ff */
[----:B------:R-:W-:-:S03]  /*26a0*/  LEA.HI.X R11, R20, R79, R7, 0x2, P3 ;  /* 0x0000004f140b7211 */ /* 0x000fc600018f1407 */
[----:B------:R2:W-:Y:S01]  /*26b0*/  @P0 STG.E desc[UR36][R12.64], R67 ;  /* 0x000000430c000986 */ /* 0x0005e2000c101924 */
[----:B------:R-:W-:Y:S05]  /*26c0*/  @!P1 BRA `(.L_x_33) ;  /* 0x0000000000049947 */ /* 0x000fea0003800000 */
[----:B------:R3:W5:Y:S02]  /*26d0*/  LDG.E.LTC128B R24, desc[UR36][R10.64+0x4] ;  /* 0x000004240a187981 */ /* 0x000764000c1e1920 */
.L_x_33:
[----:B------:R-:W-:Y:S05]  /*26e0*/  BSYNC B1 ;  /* 0x0000000000017941 */ /* 0x000fea0003800000 */
.L_x_32:
[----:B-----5:R-:W-:Y:S01]  /*26f0*/  LOP3.LUT R7, R24, 0xffffe000, RZ, 0xc0, !PT ;  /* 0xffffe00018077812 */ /* 0x020fe200078ec0ff */
[----:B------:R-:W-:Y:S01]  /*2700*/  BSSY B1, `(.L_x_34) ;  /* 0x0000009000017945 */ /* 0x000fe20003800000 */
[----:B------:R-:W-:-:S03]  /*2710*/  ISETP.GT.AND P0, PT, R6, 0x8, PT ;  /* 0x000000080600780c */ /* 0x000fc60003f04270 */
[----:B------:R-:W-:Y:S01]  /*2720*/  FMUL R14, R7, R56 ;  /* 0x00000038070e7220 */ /* 0x000fe20000400000 */
[----:B------:R-:W-:-:S03]  /*2730*/  ISETP.GT.AND P2, PT, R3, RZ, P0 ;  /* 0x000000ff0300720c */ /* 0x000fc60000744270 */
[----:B------:R-:W-:-:S05]  /*2740*/  FFMA R27, R27, R19, R14 ;  /* 0x000000131b1b7223 */ /* 0x000fca000000000e */
[----:B------:R-:W-:-:S05]  /*2750*/  F2FP.TF32.F32.PACK_B R27, R27 ;  /* 0x0000001bff1b723e */ /* 0x000fca00024050ff */
[----:B------:R4:W-:Y:S01]  /*2760*/  @P1 STG.E desc[UR36][R12.64+0x4], R27 ;  /* 0x0000041b0c001986 */ /* 0x0009e2000c101924 */
[----:B------:R-:W-:Y:S05]  /*2770*/  @!P2 BRA `(.L_x_35) ;  /* 0x000000000004a947 */ /* 0x000fea0003800000 */
[----:B------:R0:W5:Y:S02]  /*2780*/  LDG.E.LTC128B R24, desc[UR36][R4.64+0x20] ;  /* 0x0000202404187981 */ /* 0x000164000c1e1920 */
.L_x_35:
[----:B------:R-:W-:Y:S05]  /*2790*/  BSYNC B1 ;  /* 0x0000000000017941 */ /* 0x000fea0003800000 */
.L_x_34:
        /* <DEDUP_REMOVED lines=10> */
.L_x_37:
[----:B------:R-:W-:Y:S05]  /*2840*/  BSYNC B1 ;  /* 0x0000000000017941 */ /* 0x000fea0003800000 */
.L_x_36:
[----:B0----5:R-:W-:Y:S01]  /*2850*/  LOP3.LUT R7, R24, 0xffffe000, RZ, 0xc0, !PT ;  /* 0xffffe00018077812 */ /* 0x021fe200078ec0ff */
[----:B------:R-:W-:Y:S01]  /*2860*/  BSSY B1, `(.L_x_38) ;  /* 0x0000008000017945 */ /* 0x000fe20003800000 */
[----:B------:R-:W-:-:S03]  /*2870*/  ISETP.GT.AND P0, PT, R3, 0x8, P0 ;  /* 0x000000080300780c */ /* 0x000fc60000704270 */
[----:B------:R-:W-:-:S04]  /*2880*/  FMUL R14, R7, R56 ;  /* 0x00000038070e7220 */ /* 0x000fc80000400000 */
[----:B------:R-:W-:-:S05]  /*2890*/  FFMA R29, R29, R19, R14 ;  /* 0x000000131d1d7223 */ /* 0x000fca000000000e */
[----:B------:R-:W-:-:S05]  /*28a0*/  F2FP.TF32.F32.PACK_B R29, R29 ;  /* 0x0000001dff1d723e */ /* 0x000fca00024050ff */
[----:B------:R0:W-:Y:S01]  /*28b0*/  @P3 STG.E desc[UR36][R8.64+0x24], R29 ;  /* 0x0000241d08003986 */ /* 0x0001e2000c101924 */
[----:B------:R-:W-:Y:S05]  /*28c0*/  @!P0 BRA `(.L_x_39) ;  /* 0x0000000000048947 */ /* 0x000fea0003800000 */
[----:B------:R0:W5:Y:S02]  /*28d0*/  LDG.E.LTC128B R24, desc[UR36][R10.64+0x20] ;  /* 0x000020240a187981 */ /* 0x000164000c1e1920 */
.L_x_39:
[----:B------:R-:W-:Y:S05]  /*28e0*/  BSYNC B1 ;  /* 0x0000000000017941 */ /* 0x000fea0003800000 */
.L_x_38:
[----:B-----5:R-:W-:Y:S01]  /*28f0*/  LOP3.LUT R7, R24, 0xffffe000, RZ, 0xc0, !PT ;  /* 0xffffe00018077812 */ /* 0x020fe200078ec0ff */
        /* <DEDUP_REMOVED lines=8> */
.L_x_41:
[----:B------:R-:W-:Y:S05]  /*2980*/  BSYNC B1 ;  /* 0x0000000000017941 */ /* 0x000fea0003800000 */
.L_x_40:
[----:B0----5:R-:W-:Y:S01]  /*2990*/  LOP3.LUT R7, R24, 0xffffe000, RZ, 0xc0, !PT ;  /* 0xffffe00018077812 */ /* 0x021fe200078ec0ff */
        /* <DEDUP_REMOVED lines=9> */
.L_x_43:
[----:B------:R-:W-:Y:S05]  /*2a30*/  BSYNC B1 ;  /* 0x0000000000017941 */ /* 0x000fea0003800000 */
.L_x_42:
        /* <DEDUP_REMOVED lines=10> */
.L_x_45:
[----:B------:R-:W-:Y:S05]  /*2ae0*/  BSYNC B1 ;  /* 0x0000000000017941 */ /* 0x000fea0003800000 */
.L_x_44:
        /* <DEDUP_REMOVED lines=9> */
.L_x_47:
[----:B------:R-:W-:Y:S05]  /*2b80*/  BSYNC B1 ;  /* 0x0000000000017941 */ /* 0x000fea0003800000 */
.L_x_46:
        /* <DEDUP_REMOVED lines=9> */
.L_x_49:
[----:B------:R-:W-:Y:S05]  /*2c20*/  BSYNC B1 ;  /* 0x0000000000017941 */ /* 0x000fea0003800000 */
.L_x_48:
        /* <DEDUP_REMOVED lines=10> */
.L_x_51:
[----:B------:R-:W-:Y:S05]  /*2cd0*/  BSYNC B1 ;  /* 0x0000000000017941 */ /* 0x000fea0003800000 */
.L_x_50:
        /* <DEDUP_REMOVED lines=10> */
.L_x_53:
[----:B------:R-:W-:Y:S05]  /*2d80*/  BSYNC B1 ;  /* 0x0000000000017941 */ /* 0x000fea0003800000 */
.L_x_52:
        /* <DEDUP_REMOVED lines=9> */
.L_x_55:
[----:B------:R-:W-:Y:S05]  /*2e20*/  BSYNC B1 ;  /* 0x0000000000017941 */ /* 0x000fea0003800000 */
.L_x_54:
        /* <DEDUP_REMOVED lines=9> */
.L_x_57:
[----:B------:R-:W-:Y:S05]  /*2ec0*/  BSYNC B1 ;  /* 0x0000000000017941 */ /* 0x000fea0003800000 */
.L_x_56:
        /* <DEDUP_REMOVED lines=10> */
.L_x_59:
[----:B------:R-:W-:Y:S05]  /*2f70*/  BSYNC B1 ;  /* 0x0000000000017941 */ /* 0x000fea0003800000 */
.L_x_58:
        /* <DEDUP_REMOVED lines=10> */
.L_x_61:
[----:B------:R-:W-:Y:S05]  /*3020*/  BSYNC B1 ;  /* 0x0000000000017941 */ /* 0x000fea0003800000 */
.L_x_60:
        /* <DEDUP_REMOVED lines=9> */
.L_x_63:
[----:B------:R-:W-:Y:S05]  /*30c0*/  BSYNC B1 ;  /* 0x0000000000017941 */ /* 0x000fea0003800000 */
.L_x_62:
        /* <DEDUP_REMOVED lines=9> */
.L_x_65:
[----:B------:R-:W-:Y:S05]  /*3160*/  BSYNC B1 ;  /* 0x0000000000017941 */ /* 0x000fea0003800000 */
.L_x_64:
        /* <DEDUP_REMOVED lines=10> */
.L_x_67:
[----:B------:R-:W-:Y:S05]  /*3210*/  BSYNC B1 ;  /* 0x0000000000017941 */ /* 0x000fea0003800000 */
.L_x_66:
        /* <DEDUP_REMOVED lines=10> */
.L_x_69:
[----:B------:R-:W-:Y:S05]  /*32c0*/  BSYNC B1 ;  /* 0x0000000000017941 */ /* 0x000fea0003800000 */
.L_x_68:
        /* <DEDUP_REMOVED lines=9> */
.L_x_71:
[----:B------:R-:W-:Y:S05]  /*3360*/  BSYNC B1 ;  /* 0x0000000000017941 */ /* 0x000fea0003800000 */
.L_x_70:
        /* <DEDUP_REMOVED lines=9> */
.L_x_73:
[----:B------:R-:W-:Y:S05]  /*3400*/  BSYNC B1 ;  /* 0x0000000000017941 */ /* 0x000fea0003800000 */
.L_x_72:
        /* <DEDUP_REMOVED lines=10> */
.L_x_75:
[----:B------:R-:W-:Y:S05]  /*34b0*/  BSYNC B1 ;  /* 0x0000000000017941 */ /* 0x000fea0003800000 */
.L_x_74:
        /* <DEDUP_REMOVED lines=10> */
.L_x_77:
[----:B------:R-:W-:Y:S05]  /*3560*/  BSYNC B1 ;  /* 0x0000000000017941 */ /* 0x000fea0003800000 */
.L_x_76:
        /* <DEDUP_REMOVED lines=9> */
.L_x_79:
[----:B------:R-:W-:Y:S05]  /*3600*/  BSYNC B1 ;  /* 0x0000000000017941 */ /* 0x000fea0003800000 */
.L_x_78:
        /* <DEDUP_REMOVED lines=9> */
.L_x_81:
[----:B------:R-:W-:Y:S05]  /*36a0*/  BSYNC B1 ;  /* 0x0000000000017941 */ /* 0x000fea0003800000 */
.L_x_80:
        /* <DEDUP_REMOVED lines=10> */
.L_x_83:
[----:B------:R-:W-:Y:S05]  /*3750*/  BSYNC B1 ;  /* 0x0000000000017941 */ /* 0x000fea0003800000 */
.L_x_82:
[----:B-----5:R-:W-:Y:S01]  /*3760*/  LOP3.LUT R7, R24, 0xffffe000, RZ, 0xc0, !PT ;  /* 0xffffe00018077812 */ /* 0x020fe200078ec0ff */
[----:B------:R-:W-:Y:S01]  /*3770*/  BSSY B1, `(.L_x_84) ;  /* 0x000000b000017945 */ /* 0x000fe20003800000 */
[----:B------:R-:W-:Y:S01]  /*3780*/  ISETP.GT.AND P1, PT, R6, 0x39, PT ;  /* 0x000000390600780c */ /* 0x000fe20003f24270 */
[----:B------:R-:W-:Y:S02]  /*3790*/  @P2 IMAD.MOV.U32 R6, RZ, RZ, R8 ;  /* 0x000000ffff062224 */ /* 0x000fe400078e0008 */
[----:B------:R-:W-:Y:S01]  /*37a0*/  FMUL R7, R7, R56 ;  /* 0x0000003807077220 */ /* 0x000fe20000400000 */
[----:B------:R-:W-:-:S03]  /*37b0*/  ISETP.GT.AND P3, PT, R3, RZ, P1 ;  /* 0x000000ff0300720c */ /* 0x000fc60000f64270 */
[----:B------:R-:W-:Y:S01]  /*37c0*/  FFMA R15, R52, R19, R7 ;  /* 0x00000013340f7223 */ /* 0x000fe20000000007 */
[----:B------:R-:W-:-:S04]  /*37d0*/  @P2 IMAD.MOV.U32 R7, RZ, RZ, R9 ;  /* 0x000000ffff072224 */ /* 0x000fc800078e0009 */
[----:B------:R-:W-:-:S05]  /*37e0*/  F2FP.TF32.F32.PACK_B R15, R15 ;  /* 0x0000000fff0f723e */ /* 0x000fca00024050ff */
[----:B------:R0:W-:Y:S01]  /*37f0*/  @P2 STG.E desc[UR36][R6.64+0xe0], R15 ;  /* 0x0000e00f06002986 */ /* 0x0001e2000c101924 */
[----:B------:R-:W-:Y:S05]  /*3800*/  @!P3 BRA `(.L_x_85) ;  /* 0x000000000004b947 */ /* 0x000fea0003800000 */
[----:B------:R0:W5:Y:S02]  /*3810*/  LDG.E.LTC128B R24, desc[UR36][R4.64+0xe4] ;  /* 0x0000e42404187981 */ /* 0x000164000c1e1920 */
.L_x_85:
[----:B------:R-:W-:Y:S05]  /*3820*/  BSYNC B1 ;  /* 0x0000000000017941 */ /* 0x000fea0003800000 */
.L_x_84:
[----:B01---5:R-:W-:Y:S01]  /*3830*/  LOP3.LUT R5, R24, 0xffffe000, RZ, 0xc0, !PT ;  /* 0xffffe00018057812 */ /* 0x023fe200078ec0ff */
        /* <DEDUP_REMOVED lines=8> */
.L_x_87:
[----:B------:R-:W-:Y:S05]  /*38c0*/  BSYNC B1 ;  /* 0x0000000000017941 */ /* 0x000fea0003800000 */
.L_x_86:
[----:B-----5:R-:W-:Y:S01]  /*38d0*/  LOP3.LUT R5, R24, 0xffffe000, RZ, 0xc0, !PT ;  /* 0xffffe00018057812 */ /* 0x020fe200078ec0ff */
[----:B------:R-:W-:Y:S01]  /*38e0*/  @P0 IMAD.MOV.U32 R4, RZ, RZ, R12 ;  /* 0x000000ffff040224 */ /* 0x000fe200078e000c */
[----:B------:R-:W-:Y:S01]  /*38f0*/  ISETP.GT.AND P1, PT, R3, 0x8, P1 ;  /* 0x000000080300780c */ /* 0x000fe20000f24270 */
[----:B------:R-:W-:Y:S02]  /*3900*/  BSSY B1, `(.L_x_88) ;  /* 0x0000008000017945 */ /* 0x000fe40003800000 */
[----:B------:R-:W-:-:S04]  /*3910*/  FMUL R5, R5, R56 ;  /* 0x0000003805057220 */ /* 0x000fc80000400000 */
[----:B------:R-:W-:Y:S01]  /*3920*/  FFMA R7, R54, R19, R5 ;  /* 0x0000001336077223 */ /* 0x000fe20000000005 */
[----:B------:R-:W-:-:S04]  /*3930*/  @P0 IMAD.MOV.U32 R5, RZ, RZ, R13 ;  /* 0x000000ffff050224 */ /* 0x000fc800078e000d */
[----:B------:R-:W-:-:S05]  /*3940*/  F2FP.TF32.F32.PACK_B R7, R7 ;  /* 0x00000007ff07723e */ /* 0x000fca00024050ff */
[----:B------:R0:W-:Y:S01]  /*3950*/  @P0 STG.E desc[UR36][R4.64+0xe0], R7 ;  /* 0x0000e00704000986 */ /* 0x0001e2000c101924 */
[----:B------:R-:W-:Y:S05]  /*3960*/  @!P1 BRA `(.L_x_89) ;  /* 0x0000000000049947 */ /* 0x000fea0003800000 */
[----:B------:R0:W5:Y:S02]  /*3970*/  LDG.E.LTC128B R24, desc[UR36][R10.64+0xe4] ;  /* 0x0000e4240a187981 */ /* 0x000164000c1e1920 */
.L_x_89:
[----:B------:R-:W-:Y:S05]  /*3980*/  BSYNC B1 ;  /* 0x0000000000017941 */ /* 0x000fea0003800000 */
.L_x_88:
[----:B------:R-:W-:Y:S05]  /*3990*/  @!P1 BRA `(.L_x_90) ;  /* 0x0000000800909947 */ /* 0x000fea0003800000 */
[----:B-----5:R-:W-:-:S05]  /*39a0*/  LOP3.LUT R3, R24, 0xffffe000, RZ, 0xc0, !PT ;  /* 0xffffe00018037812 */ /* 0x020fca00078ec0ff */
[----:B0-----:R-:W-:-:S04]  /*39b0*/  FMUL R4, R3, R56 ;  /* 0x0000003803047220 */ /* 0x001fc80000400000 */
[----:B------:R-:W-:-:S05]  /*39c0*/  FFMA R55, R55, R19, R4 ;  /* 0x0000001337377223 */ /* 0x000fca0000000004 */
[----:B------:R-:W-:-:S05]  /*39d0*/  F2FP.TF32.F32.PACK_B R55, R55 ;  /* 0x00000037ff37723e */ /* 0x000fca00024050ff */
[----:B------:R0:W-:Y:S01]  /*39e0*/  STG.E desc[UR36][R12.64+0xe4], R55 ;  /* 0x0000e4370c007986 */ /* 0x0001e2000c101924 */
[----:B------:R-:W-:Y:S05]  /*39f0*/  BRA `(.L_x_90) ;  /* 0x0000000800787947 */ /* 0x000fea0003800000 */
.L_x_29:
[----:B------:R-:W-:Y:S01]  /*3a00*/  ISETP.GT.AND P4, PT, R6, 0x1, PT ;  /* 0x000000010600780c */ /* 0x000fe20003f84270 */
[----:B------:R-:W-:Y:S01]  /*3a10*/  ULDC.64 UR4, c[0x0][0x5c0] ;  /* 0x0001700000047ab9 */ /* 0x000fe20000000a00 */
[-C--:B------:R-:W-:Y:S01]  /*3a20*/  FMUL R7, R24, R19.reuse ;  /* 0x0000001318077220 */ /* 0x080fe20000400000 */
[----:B------:R-:W-:Y:S01]  /*3a30*/  LEA R4, P3, R70, UR4, 0x2 ;  /* 0x0000000446047c11 */ /* 0x000fe2000f8610ff */
[-C--:B------:R-:W-:Y:S01]  /*3a40*/  FMUL R25, R25, R19.reuse ;  /* 0x0000001319197220 */ /* 0x080fe20000400000 */
[----:B------:R-:W-:Y:S01]  /*3a50*/  ISETP.GT.AND P1, PT, R3, RZ, P4 ;  /* 0x000000ff0300720c */ /* 0x000fe20002724270 */
[-C--:B------:R-:W-:Y:S01]  /*3a60*/  FMUL R11, R26, R19.reuse ;  /* 0x000000131a0b7220 */ /* 0x080fe20000400000 */
[----:B------:R-:W-:Y:S01]  /*3a70*/  LEA.HI.X R5, R70, UR5, R81, 0x2, P3 ;  /* 0x0000000546057c11 */ /* 0x000fe200098f1451 */
[----:B------:R-:W-:Y:S01]  /*3a80*/  FMUL R27, R27, R19 ;  /* 0x000000131b1b7220 */ /* 0x000fe20000400000 */
[----:B------:R-:W-:Y:S01]  /*3a90*/  F2FP.TF32.F32.PACK_B R7, R7 ;  /* 0x00000007ff07723e */ /* 0x000fe200024050ff */
[----:B------:R-:W-:Y:S01]  /*3aa0*/  FMUL R29, R29, R19 ;  /* 0x000000131d1d7220 */ /* 0x000fe20000400000 */
[----:B------:R-:W-:Y:S01]  /*3ab0*/  F2FP.TF32.F32.PACK_B R25, R25 ;  /* 0x00000019ff19723e */ /* 0x000fe200024050ff */
[-C--:B------:R-:W-:Y:S01]  /*3ac0*/  FMUL R31, R31, R19.reuse ;  /* 0x000000131f1f7220 */ /* 0x080fe20000400000 */
[C---:B------:R-:W-:Y:S01]  /*3ad0*/  SHF.L.U64.HI R9, R57.reuse, 0x2, R58 ;  /* 0x0000000239097819 */ /* 0x040fe2000001023a */
[----:B------:R0:W-:Y:S01]  /*3ae0*/  @P2 STG.E desc[UR36][R4.64], R7 ;  /* 0x0000000704002986 */ /* 0x0001e2000c101924 */
[----:B------:R-:W-:Y:S01]  /*3af0*/  LEA R8, P3, R57, R4, 0x2 ;  /* 0x0000000439087211 */ /* 0x000fe200078610ff */
[-C--:B------:R-:W-:Y:S01]  /*3b00*/  FMUL R13, R32, R19.reuse ;  /* 0x00000013200d7220 */ /* 0x080fe20000400000 */
[C---:B------:R-:W-:Y:S01]  /*3b10*/  ISETP.GT.AND P2, PT, R6.reuse, 0x8, PT ;  /* 0x000000080600780c */ /* 0x040fe20003f44270 */
[----:B------:R-:W-:Y:S01]  /*3b20*/  @P1 STG.E desc[UR36][R4.64+0x4], R25 ;  /* 0x0000041904001986 */ /* 0x000fe2000c101924 */
[----:B------:R-:W-:Y:S01]  /*3b30*/  ISETP.GT.AND P1, PT, R6, 0x9, PT ;  /* 0x000000090600780c */ /* 0x000fe20003f24270 */
[----:B------:R-:W-:Y:S01]  /*3b40*/  IMAD.X R9, R9, 0x1, R5, P3 ;  /* 0x0000000109097824 */ /* 0x000fe200018e0605 */
[----:B------:R-:W-:Y:S01]  /*3b50*/  ISETP.GT.AND P0, PT, R3, 0x8, P0 ;  /* 0x000000080300780c */ /* 0x000fe20000704270 */
[-C--:B------:R-:W-:Y:S01]  /*3b60*/  FMUL R33, R33, R19.reuse ;  /* 0x0000001321217220 */ /* 0x080fe20000400000 */
[----:B------:R-:W-:Y:S01]  /*3b70*/  ISETP.GT.AND P4, PT, R3, 0x8, P4 ;  /* 0x000000080300780c */ /* 0x000fe20002784270 */
[-C--:B------:R-:W-:Y:S01]  /*3b80*/  FMUL R35, R35, R19.reuse ;  /* 0x0000001323237220 */ /* 0x080fe20000400000 */
[C---:B------:R-:W-:Y:S01]  /*3b90*/  ISETP.GT.AND P5, PT, R3.reuse, RZ, P2 ;  /* 0x000000ff0300720c */ /* 0x040fe200017a4270 */
[-C--:B0-----:R-:W-:Y:S01]  /*3ba0*/  FMUL R7, R28, R19.reuse ;  /* 0x000000131c077220 */ /* 0x081fe20000400000 */
[----:B------:R-:W-:Y:S01]  /*3bb0*/  ISETP.GT.AND P3, PT, R3, RZ, P1 ;  /* 0x000000ff0300720c */ /* 0x000fe20000f64270 */
[----:B------:R-:W-:Y:S01]  /*3bc0*/  FMUL R37, R37, R19 ;  /* 0x0000001325257220 */ /* 0x000fe20000400000 */
[----:B------:R-:W-:Y:S01]  /*3bd0*/  F2FP.TF32.F32.PACK_B R11, R11 ;  /* 0x0000000bff0b723e */ /* 0x000fe200024050ff */
[----:B------:R-:W-:Y:S01]  /*3be0*/  FMUL R39, R39, R19 ;  /* 0x0000001327277220 */ /* 0x000fe20000400000 */
[----:B------:R-:W-:Y:S01]  /*3bf0*/  F2FP.TF32.F32.PACK_B R27, R27 ;  /* 0x0000001bff1b723e */ /* 0x000fe200024050ff */
[----:B------:R-:W-:Y:S01]  /*3c00*/  FMUL R41, R41, R19 ;  /* 0x0000001329297220 */ /* 0x000fe20000400000 */
[----:B------:R-:W-:Y:S01]  /*3c10*/  F2FP.TF32.F32.PACK_B R7, R7 ;  /* 0x00000007ff07723e */ /* 0x000fe200024050ff */
[----:B------:R0:W-:Y:S01]  /*3c20*/  @P0 STG.E desc[UR36][R8.64], R11 ;  /* 0x0000000b08000986 */ /* 0x0001e2000c101924 */
[----:B------:R-:W-:Y:S01]  /*3c30*/  F2FP.TF32.F32.PACK_B R29, R29 ;  /* 0x0000001dff1d723e */ /* 0x000fe200024050ff */
[-C--:B------:R-:W-:Y:S01]  /*3c40*/  FMUL R43, R43, R19.reuse ;  /* 0x000000132b2b7220 */ /* 0x080fe20000400000 */
[C---:B------:R-:W-:Y:S01]  /*3c50*/  ISETP.GT.AND P0, PT, R6.reuse, 0x10, PT ;  /* 0x000000100600780c */ /* 0x040fe20003f04270 */
[----:B------:R-:W-:Y:S01]  /*3c60*/  @P4 STG.E desc[UR36][R8.64+0x4], R27 ;  /* 0x0000041b08004986 */ /* 0x000fe2000c101924 */
[----:B------:R-:W-:Y:S01]  /*3c70*/  ISETP.GT.AND P2, PT, R3, 0x8, P2 ;  /* 0x000000080300780c */ /* 0x000fe20001744270 */
[-C--:B------:R-:W-:Y:S01]  /*3c80*/  FMUL R45, R45, R19.reuse ;  /* 0x000000132d2d7220 */ /* 0x080fe20000400000 */
[C---:B------:R-:W-:Y:S01]  /*3c90*/  ISETP.GT.AND P1, PT, R3.reuse, 0x8, P1 ;  /* 0x000000080300780c */ /* 0x040fe20000f24270 */
[----:B------:R1:W-:Y:S01]  /*3ca0*/  @P5 STG.E desc[UR36][R4.64+0x20], R7 ;  /* 0x0000200704005986 */ /* 0x0003e2000c101924 */
[----:B------:R-:W-:Y:S01]  /*3cb0*/  ISETP.GT.AND P5, PT, R3, RZ, P0 ;  /* 0x000000ff0300720c */ /* 0x000fe200007a4270 */
[----:B------:R-:W-:Y:S01]  /*3cc0*/  FMUL R47, R47, R19 ;  /* 0x000000132f2f7220 */ /* 0x000fe20000400000 */
[----:B------:R-:W-:Y:S01]  /*3cd0*/  F2FP.TF32.F32.PACK_B R31, R31 ;  /* 0x0000001fff1f723e */ /* 0x000fe200024050ff */
[----:B------:R-:W-:Y:S01]  /*3ce0*/  @P3 STG.E desc[UR36][R4.64+0x24], R29 ;  /* 0x0000241d04003986 */ /* 0x000fe2000c101924 */
[----:B------:R-:W-:Y:S01]  /*3cf0*/  ISETP.GT.AND P3, PT, R6, 0x11, PT ;  /* 0x000000110600780c */ /* 0x000fe20003f64270 */
[----:B0-----:R-:W-:Y:S01]  /*3d00*/  FMUL R11, R30, R19 ;  /* 0x000000131e0b7220 */ /* 0x001fe20000400000 */
[----:B------:R-:W-:Y:S01]  /*3d10*/  F2FP.TF32.F32.PACK_B R13, R13 ;  /* 0x0000000dff0d723e */ /* 0x000fe200024050ff */
[-C--:B------:R-:W-:Y:S01]  /*3d20*/  FMUL R49, R49, R19.reuse ;  /* 0x0000001331317220 */ /* 0x080fe20000400000 */
[----:B------:R-:W-:Y:S01]  /*3d30*/  ISETP.GT.AND P4, PT, R3, RZ, P3 ;  /* 0x000000ff0300720c */ /* 0x000fe20001f84270 */
[----:B------:R-:W-:Y:S01]  /*3d40*/  FMUL R15, R50, R19 ;  /* 0x00000013320f7220 */ /* 0x000fe20000400000 */
[----:B------:R-:W-:Y:S01]  /*3d50*/  F2FP.TF32.F32.PACK_B R11, R11 ;  /* 0x0000000bff0b723e */ /* 0x000fe200024050ff */
[----:B-1----:R-:W-:Y:S01]  /*3d60*/  FMUL R7, R34, R19 ;  /* 0x0000001322077220 */ /* 0x002fe20000400000 */
[----:B------:R-:W-:Y:S01]  /*3d70*/  F2FP.TF32.F32.PACK_B R33, R33 ;  /* 0x00000021ff21723e */ /* 0x000fe200024050ff */
[-C--:B------:R-:W-:Y:S01]  /*3d80*/  FMUL R51, R51, R19.reuse ;  /* 0x0000001333337220 */ /* 0x080fe20000400000 */
[----:B------:R-:W-:Y:S01]  /*3d90*/  ISETP.GT.AND P0, PT, R3, 0x8, P0 ;  /* 0x000000080300780c */ /* 0x000fe20000704270 */
[----:B------:R0:W-:Y:S01]  /*3da0*/  @P2 STG.E desc[UR36][R8.64+0x20], R11 ;  /* 0x0000200b08002986 */ /* 0x0001e2000c101924 */
[----:B------:R-:W-:Y:S01]  /*3db0*/  ISETP.GT.AND P2, PT, R6, 0x19, PT ;  /* 0x000000190600780c */ /* 0x000fe20003f44270 */
[----:B------:R-:W-:Y:S01]  /*3dc0*/  FMUL R21, R52, R19 ;  /* 0x0000001334157220 */ /* 0x000fe20000400000 */
[----:B------:R-:W-:Y:S01]  /*3dd0*/  F2FP.TF32.F32.PACK_B R7, R7 ;  /* 0x00000007ff07723e */ /* 0x000fe200024050ff */
[----:B------:R-:W-:Y:S01]  /*3de0*/  @P1 STG.E desc[UR36][R8.64+0x24], R31 ;  /* 0x0000241f08001986 */ /* 0x000fe2000c101924 */
[----:B------:R-:W-:Y:S01]  /*3df0*/  ISETP.GT.AND P1, PT, R6, 0x18, PT ;  /* 0x000000180600780c */ /* 0x000fe20003f24270 */
[----:B------:R-:W-:Y:S01]  /*3e00*/  FMUL R53, R53, R19 ;  /* 0x0000001335357220 */ /* 0x000fe20000400000 */
[----:B------:R-:W-:Y:S01]  /*3e10*/  F2FP.TF32.F32.PACK_B R35, R35 ;  /* 0x00000023ff23723e */ /* 0x000fe200024050ff */
[----:B------:R1:W-:Y:S01]  /*3e20*/  @P5 STG.E desc[UR36][R4.64+0x40], R13 ;  /* 0x0000400d04005986 */ /* 0x0003e2000c101924 */
[----:B------:R-:W-:Y:S01]  /*3e30*/  ISETP.GT.AND P5, PT, R3, RZ, P1 ;  /* 0x000000ff0300720c */ /* 0x000fe20000fa4270 */
[----:B------:R-:W-:Y:S01]  /*3e40*/  FMUL R55, R55, R19 ;  /* 0x0000001337377220 */ /* 0x000fe20000400000 */
[----:B------:R-:W-:Y:S01]  /*3e50*/  F2FP.TF32.F32.PACK_B R37, R37 ;  /* 0x00000025ff25723e */ /* 0x000fe200024050ff */
[----:B------:R-:W-:Y:S01]  /*3e60*/  @P4 STG.E desc[UR36][R4.64+0x44], R33 ;  /* 0x0000442104004986 */ /* 0x000fe2000c101924 */
[C---:B------:R-:W-:Y:S01]  /*3e70*/  ISETP.GT.AND P4, PT, R3.reuse, 0x8, P3 ;  /* 0x000000080300780c */ /* 0x040fe20001f84270 */
[----:B0-----:R-:W-:Y:S01]  /*3e80*/  FMUL R11, R36, R19 ;  /* 0x00000013240b7220 */ /* 0x001fe20000400000 */
[----:B------:R-:W-:Y:S01]  /*3e90*/  ISETP.GT.AND P3, PT, R3, RZ, P2 ;  /* 0x000000ff0300720c */ /* 0x000fe20001764270 */
[----:B------:R0:W-:Y:S01]  /*3ea0*/  @P0 STG.E desc[UR36][R8.64+0x40], R7 ;  /* 0x0000400708000986 */ /* 0x0001e2000c101924 */
[----:B------:R-:W-:-:S02]  /*3eb0*/  ISETP.GT.AND P0, PT, R6, 0x20, PT ;  /* 0x000000200600780c */ /* 0x000fc40003f04270 */
[----:B------:R-:W-:Y:S01]  /*3ec0*/  F2FP.TF32.F32.PACK_B R11, R11 ;  /* 0x0000000bff0b723e */ /* 0x000fe200024050ff */
[----:B-1----:R-:W-:Y:S01]  /*3ed0*/  FMUL R13, R40, R19 ;  /* 0x00000013280d7220 */ /* 0x002fe20000400000 */
[C---:B------:R-:W-:Y:S02]  /*3ee0*/  ISETP.GT.AND P1, PT, R3.reuse, 0x8, P1 ;  /* 0x000000080300780c */ /* 0x040fe40000f24270 */
[----:B------:R-:W-:Y:S02]  /*3ef0*/  F2FP.TF32.F32.PACK_B R39, R39 ;  /* 0x00000027ff27723e */ /* 0x000fe400024050ff */
[----:B------:R-:W-:Y:S01]  /*3f00*/  F2FP.TF32.F32.PACK_B R13, R13 ;  /* 0x0000000dff0d723e */ /* 0x000fe200024050ff */
[----:B------:R-:W-:Y:S01]  /*3f10*/  @P4 STG.E desc[UR36][R8.64+0x44], R35 ;  /* 0x0000442308004986 */ /* 0x000fe2000c101924 */
[C---:B------:R-:W-:Y:S01]  /*3f20*/  ISETP.GT.AND P4, PT, R3.reuse, 0x8, P2 ;  /* 0x000000080300780c */ /* 0x040fe20001784270 */
[----:B0-----:R-:W-:Y:S01]  /*3f30*/  FMUL R7, R38, R19 ;  /* 0x0000001326077220 */ /* 0x001fe20000400000 */
[----:B------:R-:W-:Y:S01]  /*3f40*/  ISETP.GT.AND P2, PT, R6, 0x21, PT ;  /* 0x000000210600780c */ /* 0x000fe20003f44270 */
[----:B------:R0:W-:Y:S01]  /*3f50*/  @P5 STG.E desc[UR36][R4.64+0x60], R11 ;  /* 0x0000600b04005986 */ /* 0x0001e2000c101924 */
[----:B------:R-:W-:-:S02]  /*3f60*/  ISETP.GT.AND P5, PT, R3, RZ, P0 ;  /* 0x000000ff0300720c */ /* 0x000fc400007a4270 */
[----:B------:R-:W-:Y:S01]  /*3f70*/  F2FP.TF32.F32.PACK_B R7, R7 ;  /* 0x00000007ff07723e */ /* 0x000fe200024050ff */
[----:B------:R-:W-:Y:S01]  /*3f80*/  @P3 STG.E desc[UR36][R4.64+0x64], R37 ;  /* 0x0000642504003986 */ /* 0x000fe2000c101924 */
[C---:B------:R-:W-:Y:S02]  /*3f90*/  ISETP.GT.AND P3, PT, R3.reuse, RZ, P2 ;  /* 0x000000ff0300720c */ /* 0x040fe40001764270 */
[----:B------:R-:W-:Y:S01]  /*3fa0*/  F2FP.TF32.F32.PACK_B R41, R41 ;  /* 0x00000029ff29723e */ /* 0x000fe200024050ff */
[----:B------:R1:W-:Y:S01]  /*3fb0*/  @P1 STG.E desc[UR36][R8.64+0x60], R7 ;  /* 0x0000600708001986 */ /* 0x0003e2000c101924 */
[----:B------:R-:W-:Y:S02]  /*3fc0*/  ISETP.GT.AND P0, PT, R3, 0x8, P0 ;  /* 0x000000080300780c */ /* 0x000fe40000704270 */
[----:B------:R-:W-:Y:S01]  /*3fd0*/  F2FP.TF32.F32.PACK_B R43, R43 ;  /* 0x0000002bff2b723e */ /* 0x000fe200024050ff */
[----:B------:R-:W-:Y:S01]  /*3fe0*/  @P4 STG.E desc[UR36][R8.64+0x64], R39 ;  /* 0x0000642708004986 */ /* 0x000fe2000c101924 */
[----:B------:R-:W-:Y:S01]  /*3ff0*/  ISETP.GT.AND P4, PT, R6, 0x28, PT ;  /* 0x000000280600780c */ /* 0x000fe20003f84270 */
[----:B0-----:R-:W-:Y:S01]  /*4000*/  FMUL R11, R44, R19 ;  /* 0x000000132c0b7220 */ /* 0x001fe20000400000 */
[----:B------:R-:W-:Y:S01]  /*4010*/  F2FP.TF32.F32.PACK_B R45, R45 ;  /* 0x0000002dff2d723e */ /* 0x000fe200024050ff */
[----:B------:R0:W-:Y:S01]  /*4020*/  @P5 STG.E desc[UR36][R4.64+0x80], R13 ;  /* 0x0000800d04005986 */ /* 0x0001e2000c101924 */
[----:B------:R-:W-:-:S02]  /*4030*/  ISETP.GT.AND P5, PT, R6, 0x29, PT ;  /* 0x000000290600780c */ /* 0x000fc40003fa4270 */
[----:B------:R-:W-:Y:S01]  /*4040*/  F2FP.TF32.F32.PACK_B R11, R11 ;  /* 0x0000000bff0b723e */ /* 0x000fe200024050ff */
[----:B------:R-:W-:Y:S01]  /*4050*/  @P3 STG.E desc[UR36][R4.64+0x84], R41 ;  /* 0x0000842904003986 */ /* 0x000fe2000c101924 */
[C---:B------:R-:W-:Y:S01]  /*4060*/  ISETP.GT.AND P3, PT, R3.reuse, 0x8, P2 ;  /* 0x000000080300780c */ /* 0x040fe20001764270 */
[-C--:B-1----:R-:W-:Y:S01]  /*4070*/  FMUL R7, R42, R19.reuse ;  /* 0x000000132a077220 */ /* 0x082fe20000400000 */
[C---:B------:R-:W-:Y:S02]  /*4080*/  ISETP.GT.AND P2, PT, R3.reuse, RZ, P4 ;  /* 0x000000ff0300720c */ /* 0x040fe40002744270 */
[C---:B------:R-:W-:Y:S02]  /*4090*/  ISETP.GT.AND P1, PT, R3.reuse, RZ, P5 ;  /* 0x000000ff0300720c */ /* 0x040fe40002f24270 */
[----:B------:R-:W-:Y:S01]  /*40a0*/  ISETP.GT.AND P4, PT, R3, 0x8, P4 ;  /* 0x000000080300780c */ /* 0x000fe20002784270 */
[----:B0-----:R-:W-:Y:S01]  /*40b0*/  FMUL R13, R46, R19 ;  /* 0x000000132e0d7220 */ /* 0x001fe20000400000 */
[----:B------:R-:W-:-:S02]  /*40c0*/  F2FP.TF32.F32.PACK_B R7, R7 ;  /* 0x00000007ff07723e */ /* 0x000fc400024050ff */
[----:B------:R-:W-:Y:S02]  /*40d0*/  ISETP.GT.AND P5, PT, R3, 0x8, P5 ;  /* 0x000000080300780c */ /* 0x000fe40002fa4270 */
[----:B------:R-:W-:Y:S01]  /*40e0*/  F2FP.TF32.F32.PACK_B R13, R13 ;  /* 0x0000000dff0d723e */ /* 0x000fe200024050ff */
[----:B------:R0:W-:Y:S01]  /*40f0*/  @P0 STG.E desc[UR36][R8.64+0x80], R7 ;  /* 0x0000800708000986 */ /* 0x0001e2000c101924 */
[C---:B------:R-:W-:Y:S02]  /*4100*/  ISETP.GT.AND P0, PT, R6.reuse, 0x39, PT ;  /* 0x000000390600780c */ /* 0x040fe40003f04270 */
[----:B------:R-:W-:Y:S01]  /*4110*/  F2FP.TF32.F32.PACK_B R47, R47 ;  /* 0x0000002fff2f723e */ /* 0x000fe200024050ff */
[----:B------:R-:W-:Y:S01]  /*4120*/  @P3 STG.E desc[UR36][R8.64+0x84], R43 ;  /* 0x0000842b08003986 */ /* 0x000fe2000c101924 */
[C---:B------:R-:W-:Y:S02]  /*4130*/  ISETP.GT.AND P3, PT, R6.reuse, 0x30, PT ;  /* 0x000000300600780c */ /* 0x040fe40003f64270 */
[----:B------:R-:W-:Y:S01]  /*4140*/  F2FP.TF32.F32.PACK_B R49, R49 ;  /* 0x00000031ff31723e */ /* 0x000fe200024050ff */
[----:B------:R1:W-:Y:S01]  /*4150*/  @P2 STG.E desc[UR36][R4.64+0xa0], R11 ;  /* 0x0000a00b04002986 */ /* 0x0003e2000c101924 */
[----:B------:R-:W-:-:S02]  /*4160*/  ISETP.GT.AND P2, PT, R6, 0x31, PT ;  /* 0x000000310600780c */ /* 0x000fc40003f44270 */
[----:B------:R-:W-:Y:S01]  /*4170*/  F2FP.TF32.F32.PACK_B R15, R15 ;  /* 0x0000000fff0f723e */ /* 0x000fe200024050ff */
[----:B------:R-:W-:Y:S01]  /*4180*/  @P1 STG.E desc[UR36][R4.64+0xa4], R45 ;  /* 0x0000a42d04001986 */ /* 0x000fe2000c101924 */
[----:B------:R-:W-:Y:S01]  /*4190*/  ISETP.GT.AND P1, PT, R6, 0x38, PT ;  /* 0x000000380600780c */ /* 0x000fe20003f24270 */
[----:B------:R-:W-:Y:S01]  /*41a0*/  @P4 IMAD.MOV.U32 R6, RZ, RZ, R8 ;  /* 0x000000ffff064224 */ /* 0x000fe200078e0008 */
[----:B------:R-:W-:Y:S01]  /*41b0*/  F2FP.TF32.F32.PACK_B R51, R51 ;  /* 0x00000033ff33723e */ /* 0x000fe200024050ff */
[----:B0-----:R-:W-:Y:S01]  /*41c0*/  @P4 IMAD.MOV.U32 R7, RZ, RZ, R9 ;  /* 0x000000ffff074224 */ /* 0x001fe200078e0009 */
[----:B------:R-:W-:Y:S02]  /*41d0*/  F2FP.TF32.F32.PACK_B R21, R21 ;  /* 0x00000015ff15723e */ /* 0x000fe400024050ff */
[----:B------:R-:W-:Y:S01]  /*41e0*/  F2FP.TF32.F32.PACK_B R53, R53 ;  /* 0x00000035ff35723e */ /* 0x000fe200024050ff */
[----:B-1----:R-:W-:Y:S01]  /*41f0*/  FMUL R11, R48, R19 ;  /* 0x00000013300b7220 */ /* 0x002fe20000400000 */
[----:B------:R0:W-:Y:S01]  /*4200*/  @P4 STG.E desc[UR36][R6.64+0xa0], R13 ;  /* 0x0000a00d06004986 */ /* 0x0001e2000c101924 */
[----:B------:R-:W-:-:S02]  /*4210*/  ISETP.GT.AND P4, PT, R3, RZ, P3 ;  /* 0x000000ff0300720c */ /* 0x000fc40001f84270 */
[----:B------:R-:W-:Y:S02]  /*4220*/  ISETP.GT.AND P3, PT, R3, 0x8, P3 ;  /* 0x000000080300780c */ /* 0x000fe40001f64270 */
[----:B------:R-:W-:Y:S02]  /*4230*/  F2FP.TF32.F32.PACK_B R11, R11 ;  /* 0x0000000bff0b723e */ /* 0x000fe400024050ff */
[----:B------:R-:W-:Y:S01]  /*4240*/  F2FP.TF32.F32.PACK_B R55, R55 ;  /* 0x00000037ff37723e */ /* 0x000fe200024050ff */
[----:B0-----:R-:W-:Y:S02]  /*4250*/  @P5 IMAD.MOV.U32 R6, RZ, RZ, R8 ;  /* 0x000000ffff065224 */ /* 0x001fe400078e0008 */
[----:B------:R-:W-:Y:S01]  /*4260*/  FMUL R13, R54, R19 ;  /* 0x00000013360d7220 */ /* 0x000fe20000400000 */
[----:B------:R-:W-:-:S04]  /*4270*/  @P5 IMAD.MOV.U32 R7, RZ, RZ, R9 ;  /* 0x000000ffff075224 */ /* 0x000fc800078e0009 */
[----:B------:R-:W-:Y:S01]  /*4280*/  F2FP.TF32.F32.PACK_B R13, R13 ;  /* 0x0000000dff0d723e */ /* 0x000fe200024050ff */
[----:B------:R0:W-:Y:S01]  /*4290*/  @P5 STG.E desc[UR36][R6.64+0xa4], R47 ;  /* 0x0000a42f06005986 */ /* 0x0001e2000c101924 */
[C---:B------:R-:W-:Y:S02]  /*42a0*/  ISETP.GT.AND P5, PT, R3.reuse, RZ, P2 ;  /* 0x000000ff0300720c */ /* 0x040fe400017a4270 */
[C---:B------:R-:W-:Y:S01]  /*42b0*/  ISETP.GT.AND P2, PT, R3.reuse, 0x8, P2 ;  /* 0x000000080300780c */ /* 0x040fe20001744270 */
[----:B------:R-:W-:Y:S01]  /*42c0*/  @P4 STG.E desc[UR36][R4.64+0xc0], R11 ;  /* 0x0000c00b04004986 */ /* 0x000fe2000c101924 */
[C---:B------:R-:W-:Y:S02]  /*42d0*/  ISETP.GT.AND P4, PT, R3.reuse, RZ, P1 ;  /* 0x000000ff0300720c */ /* 0x040fe40000f84270 */
[----:B------:R-:W-:Y:S01]  /*42e0*/  ISETP.GT.AND P1, PT, R3, 0x8, P1 ;  /* 0x000000080300780c */ /* 0x000fe20000f24270 */
[----:B0-----:R-:W-:-:S06]  /*42f0*/  @P3 IMAD.MOV.U32 R6, RZ, RZ, R8 ;  /* 0x000000ffff063224 */ /* 0x001fcc00078e0008 */
[----:B------:R-:W-:Y:S01]  /*4300*/  @P5 STG.E desc[UR36][R4.64+0xc4], R49 ;  /* 0x0000c43104005986 */ /* 0x000fe2000c101924 */
[C---:B------:R-:W-:Y:S01]  /*4310*/  ISETP.GT.AND P5, PT, R3.reuse, RZ, P0 ;  /* 0x000000ff0300720c */ /* 0x040fe200007a4270 */
[----:B------:R-:W-:Y:S01]  /*4320*/  @P3 IMAD.MOV.U32 R7, RZ, RZ, R9 ;  /* 0x000000ffff073224 */ /* 0x000fe200078e0009 */
[----:B------:R-:W-:-:S04]  /*4330*/  ISETP.GT.AND P0, PT, R3, 0x8, P0 ;  /* 0x000000080300780c */ /* 0x000fc80000704270 */
[----:B------:R0:W-:Y:S02]  /*4340*/  @P3 STG.E desc[UR36][R6.64+0xc0], R15 ;  /* 0x0000c00f06003986 */ /* 0x0001e4000c101924 */
[----:B0-----:R-:W-:Y:S02]  /*4350*/  @P2 IMAD.MOV.U32 R6, RZ, RZ, R8 ;  /* 0x000000ffff062224 */ /* 0x001fe400078e0008 */
[----:B------:R-:W-:-:S05]  /*4360*/  @P2 IMAD.MOV.U32 R7, RZ, RZ, R9 ;  /* 0x000000ffff072224 */ /* 0x000fca00078e0009 */
[----:B------:R-:W-:Y:S04]  /*4370*/  @P2 STG.E desc[UR36][R6.64+0xc4], R51 ;  /* 0x0000c43306002986 */ /* 0x000fe8000c101924 */
[----:B------:R-:W-:Y:S04]  /*4380*/  @P4 STG.E desc[UR36][R4.64+0xe0], R21 ;  /* 0x0000e01504004986 */ /* 0x000fe8000c101924 */
[----:B------:R0:W-:Y:S02]  /*4390*/  @P5 STG.E desc[UR36][R4.64+0xe4], R53 ;  /* 0x0000e43504005986 */ /* 0x0001e4000c101924 */
[----:B0-----:R-:W-:-:S02]  /*43a0*/  @P1 IMAD.MOV.U32 R4, RZ, RZ, R8 ;  /* 0x000000ffff041224 */ /* 0x001fc400078e0008 */
[----:B------:R-:W-:-:S05]  /*43b0*/  @P1 IMAD.MOV.U32 R5, RZ, RZ, R9 ;  /* 0x000000ffff051224 */ /* 0x000fca00078e0009 */
[----:B------:R0:W-:Y:S04]  /*43c0*/  @P1 STG.E desc[UR36][R4.64+0xe0], R13 ;  /* 0x0000e00d04001986 */ /* 0x0001e8000c101924 */
[----:B------:R0:W-:Y:S02]  /*43d0*/  @P0 STG.E desc[UR36][R8.64+0xe4], R55 ;  /* 0x0000e43708000986 */ /* 0x0001e4000c101924 */
.L_x_90:
[----:B------:R-:W-:Y:S05]  /*43e0*/  BSYNC B0 ;  /* 0x0000000000007941 */ /* 0x000fea0003800000 */
.L_x_28:
[----:B------:R-:W-:Y:S01]  /*43f0*/  IADD3 R16, P0, R16, UR38, RZ ;  /* 0x0000002610107c10 */ /* 0x000fe2000ff1e0ff */
[----:B------:R-:W-:Y:S01]  /*4400*/  ULDC.64 UR4, c[0x0][0x650] ;  /* 0x0001940000047ab9 */ /* 0x000fe20000000a00 */
[----:B------:R-:W-:Y:S01]  /*4410*/  PRMT R3, RZ, 0x7610, R3 ;  /* 0x00007610ff037816 */ /* 0x000fe20000000003 */
[----:B------:R-:W-:Y:S01]  /*4420*/  IMAD.MOV.U32 R68, RZ, RZ, -0x1 ;  /* 0xffffffffff447424 */ /* 0x000fe200078e00ff */
[----:B------:R-:W-:Y:S01]  /*4430*/  IADD3.X R17, R17, UR41, RZ, P0, !PT ;  /* 0x0000002911117c10 */ /* 0x000fe200087fe4ff */
[----:B--2---:R-:W-:Y:S01]  /*4440*/  IMAD.MOV.U32 R67, RZ, RZ, -0x1 ;  /* 0xffffffffff437424 */ /* 0x004fe200078e00ff */
[----:B------:R-:W-:-:S04]  /*4450*/  ISETP.GE.U32.AND P0, PT, R16, UR4, PT ;  /* 0x0000000410007c0c */ /* 0x000fc8000bf06070 */
[----:B------:R-:W-:-:S13]  /*4460*/  ISETP.GE.U32.AND.EX P0, PT, R17, UR5, PT, P0 ;  /* 0x0000000511007c0c */ /* 0x000fda000bf06100 */
[----:B------:R-:W-:Y:S05]  /*4470*/  @P0 BRA `(.L_x_91) ;  /* 0x00000004004c0947 */ /* 0x000fea0003800000 */
[----:B01-3--:R-:W0:Y:S01]  /*4480*/  LDC.64 R10, c[0x0][0x628] ;  /* 0x00018a00ff0a7b82 */ /* 0x00be220000000a00 */
[----:B----4-:R-:W1:Y:S01]  /*4490*/  S2R R12, SR_CTAID.X ;  /* 0x00000000000c7919 */ /* 0x010e620000002500 */
[----:B------:R-:W-:Y:S02]  /*44a0*/  IMAD.MOV.U32 R8, RZ, RZ, R16 ;  /* 0x000000ffff087224 */ /* 0x000fe400078e0010 */
[----:B------:R-:W-:Y:S01]  /*44b0*/  IMAD.MOV.U32 R9, RZ, RZ, R17 ;  /* 0x000000ffff097224 */ /* 0x000fe200078e0011 */
[----:B------:R-:W2:Y:S03]  /*44c0*/  S2R R20, SR_CTAID.Y ;  /* 0x0000000000147919 */ /* 0x000ea60000002600 */
[----:B------:R-:W3:Y:S08]  /*44d0*/  LDC R0, c[0x0][0x630] ;  /* 0x00018c00ff007b82 */ /* 0x000ef00000000800 */
[----:B------:R-:W4:Y:S01]  /*44e0*/  LDC.64 R14, c[0x0][0x620] ;  /* 0x00018800ff0e7b82 */ /* 0x000f220000000a00 */
[----:B0-----:R-:W-:-:S04]  /*44f0*/  ISETP.NE.U32.AND P0, PT, R10, RZ, PT ;  /* 0x000000ff0a00720c */ /* 0x001fc80003f05070 */
[----:B------:R-:W-:-:S13]  /*4500*/  ISETP.NE.AND.EX P0, PT, R11, RZ, PT, P0 ;  /* 0x000000ff0b00720c */ /* 0x000fda0003f05300 */
[----:B-1234-:R-:W-:Y:S05]  /*4510*/  @!P0 BRA `(.L_x_92) ;  /* 0x0000000000288947 */ /* 0x01efea0003800000 */
        /* <DEDUP_REMOVED lines=10> */
.L_x_92:
[-CC-:B------:R-:W-:Y:S01]  /*45c0*/  SHF.R.U64 R67, R8, R0.reuse, R9.reuse ;  /* 0x0000000008437219 */ /* 0x180fe20000001209 */
[----:B------:R-:W0:Y:S01]  /*45d0*/  LDC.64 R26, c[0x0][0x640] ;  /* 0x00019000ff1a7b82 */ /* 0x000e220000000a00 */
[----:B------:R-:W-:Y:S01]  /*45e0*/  SHF.R.U32.HI R0, RZ, R0, R9 ;  /* 0x00000000ff007219 */ /* 0x000fe20000011609 */
[----:B------:R-:W-:Y:S01]  /*45f0*/  ULDC UR4, c[0x0][0x150] ;  /* 0x0000540000047ab9 */ /* 0x000fe20000000800 */
[----:B------:R-:W-:Y:S02]  /*4600*/  IADD3 R3, P0, RZ, -R67, RZ ;  /* 0x80000043ff037210 */ /* 0x000fe40007f1e0ff */
[----:B------:R-:W-:-:S03]  /*4610*/  I2FP.F32.U32 R7, R12 ;  /* 0x0000000c00077245 */ /* 0x000fc60000201000 */
[----:B------:R-:W1:Y:S01]  /*4620*/  LDC R6, c[0x0][0x618] ;  /* 0x00018600ff067b82 */ /* 0x000e620000000800 */
[----:B------:R-:W-:Y:S02]  /*4630*/  IMAD.X R5, RZ, RZ, ~R0, P0 ;  /* 0x000000ffff057224 */ /* 0x000fe400000e0e00 */
[----:B------:R-:W-:Y:S01]  /*4640*/  FMUL R7, R7, UR4 ;  /* 0x0000000407077c20 */ /* 0x000fe20008400000 */
[----:B------:R-:W-:Y:S01]  /*4650*/  ULDC UR4, c[0x0][0x154] ;  /* 0x0000550000047ab9 */ /* 0x000fe20000000800 */
[-C--:B------:R-:W-:Y:S02]  /*4660*/  IMAD R0, R5, R14.reuse, RZ ;  /* 0x0000000e05007224 */ /* 0x080fe400078e02ff */
[C---:B------:R-:W-:Y:S01]  /*4670*/  IMAD.WIDE.U32 R4, R3.reuse, R14, R16 ;  /* 0x0000000e03047225 */ /* 0x040fe200078e0010 */
[----:B------:R-:W2:Y:S01]  /*4680*/  LDC R8, c[0x0][0x608] ;  /* 0x00018200ff087b82 */ /* 0x000ea20000000800 */
[----:B------:R-:W3:Y:S02]  /*4690*/  F2I.U32.TRUNC.NTZ R7, R7 ;  /* 0x0000000700077305 */ /* 0x000ee4000020f000 */
[----:B------:R-:W-:Y:S01]  /*46a0*/  IMAD R3, R3, R15, R0 ;  /* 0x0000000f03037224 */ /* 0x000fe200078e0200 */
[----:B------:R-:W-:-:S03]  /*46b0*/  I2FP.F32.U32 R0, R20 ;  /* 0x0000001400007245 */ /* 0x000fc60000201000 */
[----:B------:R-:W-:Y:S01]  /*46c0*/  IMAD.IADD R3, R5, 0x1, R3 ;  /* 0x0000000105037824 */ /* 0x000fe200078e0203 */
[----:B------:R-:W4:Y:S01]  /*46d0*/  LDC R11, c[0x0][0x658] ;  /* 0x00019600ff0b7b82 */ /* 0x000f220000000800 */
[----:B0-----:R-:W-:-:S04]  /*46e0*/  ISETP.NE.U32.AND P0, PT, R26, RZ, PT ;  /* 0x000000ff1a00720c */ /* 0x001fc80003f05070 */
[----:B------:R-:W-:-:S03]  /*46f0*/  ISETP.NE.AND.EX P0, PT, R27, RZ, PT, P0 ;  /* 0x000000ff1b00720c */ /* 0x000fc60003f05300 */
[----:B------:R-:W0:Y:S01]  /*4700*/  LDC R9, c[0x0][0x144] ;  /* 0x00005100ff097b82 */ /* 0x000e220000000800 */
[-C--:B-1----:R-:W-:Y:S01]  /*4710*/  SHF.R.U64 R10, R4, R6.reuse, R3 ;  /* 0x00000006040a7219 */ /* 0x082fe20000001203 */
[----:B---3--:R-:W-:Y:S01]  /*4720*/  IMAD.MOV R7, RZ, RZ, -R7 ;  /* 0x000000ffff077224 */ /* 0x008fe200078e0a07 */
[----:B------:R-:W-:Y:S01]  /*4730*/  SHF.R.U32.HI R3, RZ, R6, R3 ;  /* 0x00000006ff037219 */ /* 0x000fe20000011603 */
[----:B------:R-:W-:-:S04]  /*4740*/  FMUL R6, R0, UR4 ;  /* 0x0000000400067c20 */ /* 0x000fc80008400000 */
[----:B------:R-:W1:Y:S01]  /*4750*/  LDC R21, c[0x0][0x148] ;  /* 0x00005200ff157b82 */ /* 0x000e620000000800 */
[----:B------:R3:W0:Y:S01]  /*4760*/  F2I.U32.TRUNC.NTZ R14, R6 ;  /* 0x00000006000e7305 */ /* 0x000622000020f000 */
[-CC-:B--2---:R-:W-:Y:S02]  /*4770*/  SHF.R.U64 R13, R10, R8.reuse, R3.reuse ;  /* 0x000000080a0d7219 */ /* 0x184fe40000001203 */
[----:B------:R-:W-:-:S04]  /*4780*/  SHF.R.U32.HI R0, RZ, R8, R3 ;  /* 0x00000008ff007219 */ /* 0x000fc80000011603 */
[----:B-----5:R-:W2:Y:S01]  /*4790*/  LDC R24, c[0x0][0x648] ;  /* 0x00019200ff187b82 */ /* 0x020ea20000000800 */
[-CC-:B----4-:R-:W-:Y:S02]  /*47a0*/  SHF.R.U64 R15, R13, R11.reuse, R0.reuse ;  /* 0x0000000b0d0f7219 */ /* 0x190fe40000001200 */
[----:B------:R-:W-:-:S03]  /*47b0*/  SHF.R.U32.HI R5, RZ, R11, R0 ;  /* 0x0000000bff057219 */ /* 0x000fc60000011600 */
[----:B------:R-:W-:Y:S02]  /*47c0*/  IMAD.MOV.U32 R4, RZ, RZ, R15 ;  /* 0x000000ffff047224 */ /* 0x000fe400078e000f */
[----:B------:R-:W4:Y:S01]  /*47d0*/  LDC R28, c[0x0][0x638] ;  /* 0x00018e00ff1c7b82 */ /* 0x000f220000000800 */
[----:B0-----:R-:W-:-:S07]  /*47e0*/  IMAD R25, R9, R7, R12 ;  /* 0x0000000709197224 */ /* 0x001fce00078e020c */
[----:B------:R-:W0:Y:S08]  /*47f0*/  LDC R29, c[0x0][0x610] ;  /* 0x00018400ff1d7b82 */ /* 0x000e300000000800 */
[----:B------:R-:W0:Y:S01]  /*4800*/  LDC R30, c[0x0][0x600] ;  /* 0x00018000ff1e7b82 */ /* 0x000e220000000800 */
[----:B-123--:R-:W-:Y:S05]  /*4810*/  @!P0 BRA `(.L_x_93) ;  /* 0x0000000000288947 */ /* 0x00efea0003800000 */
        /* <DEDUP_REMOVED lines=10> */
.L_x_93:
[----:B------:R-:W-:Y:S01]  /*48c0*/  ISETP.NE.AND P0, PT, R2, 0x1, PT ;  /* 0x000000010200780c */ /* 0x000fe20003f05270 */
[----:B------:R-:W-:Y:S01]  /*48d0*/  IMAD.MOV R14, RZ, RZ, -R14 ;  /* 0x000000ffff0e7224 */ /* 0x000fe200078e0a0e */
[----:B------:R-:W-:Y:S02]  /*48e0*/  SHF.R.U64 R3, R4, R24, R5 ;  /* 0x0000001804037219 */ /* 0x000fe40000001205 */
[----:B------:R-:W-:Y:S02]  /*48f0*/  LOP3.LUT R0, R13, R64, RZ, 0xc0, !PT ;  /* 0x000000400d007212 */ /* 0x000fe400078ec0ff */
[----:B------:R-:W-:Y:S01]  /*4900*/  LOP3.LUT R10, R10, R63, RZ, 0xc0, !PT ;  /* 0x0000003f0a0a7212 */ /* 0x000fe200078ec0ff */
[----:B------:R-:W-:Y:S02]  /*4910*/  IMAD.MOV R4, RZ, RZ, -R3 ;  /* 0x000000ffff047224 */ /* 0x000fe400078e0a03 */
[----:B------:R-:W-:Y:S02]  /*4920*/  IMAD R0, R59, R3, R0 ;  /* 0x000000033b007224 */ /* 0x000fe400078e0200 */
[----:B----4-:R-:W-:-:S02]  /*4930*/  IMAD R3, R4, R28, R15 ;  /* 0x0000001c04037224 */ /* 0x010fc400078e020f */
[----:B------:R-:W-:Y:S02]  /*4940*/  @P0 IMAD R25, R21, R14, R20 ;  /* 0x0000000e15190224 */ /* 0x000fe400078e0214 */
[----:B0-----:R-:W-:Y:S02]  /*4950*/  IMAD R5, R3, R30, R10 ;  /* 0x0000001e03057224 */ /* 0x001fe400078e020a */
[----:B------:R-:W-:Y:S02]  /*4960*/  IMAD R0, R0, R29, R25 ;  /* 0x0000001d00007224 */ /* 0x000fe400078e0219 */
[----:B------:R-:W-:-:S03]  /*4970*/  IMAD.MOV.U32 R4, RZ, RZ, 0x1 ;  /* 0x00000001ff047424 */ /* 0x000fc600078e00ff */
[----:B------:R-:W-:Y:S02]  /*4980*/  SEL R68, R5, R0, !P0 ;  /* 0x0000000005447207 */ /* 0x000fe40004000000 */
[----:B------:R-:W-:Y:S02]  /*4990*/  PRMT R3, R4, 0x7610, R3 ;  /* 0x0000761004037816 */ /* 0x000fe40000000003 */
[----:B------:R-:W-:-:S07]  /*49a0*/  SEL R0, R0, R5, !P0 ;  /* 0x0000000500007207 */ /* 0x000fce0004000000 */
.L_x_91:
[----:B------:R-:W-:Y:S01]  /*49b0*/  LOP3.LUT P0, RZ, R3, 0xff, RZ, 0xc0, !PT ;  /* 0x000000ff03ff7812 */ /* 0x000fe2000780c0ff */
[----:B------:R-:W-:Y:S01]  /*49c0*/  UIMAD.WIDE.U32 UR4, UR42, -0x33333333, URZ ;  /* 0xcccccccd2a0478a5 */ /* 0x000fe2000f8e003f */
[----:B------:R-:W-:-:S03]  /*49d0*/  IMAD.MOV.U32 R69, RZ, RZ, R0 ;  /* 0x000000ffff457224 */ /* 0x000fc600078e0000 */
[----:B------:R-:W-:-:S04]  /*49e0*/  USHF.R.U32.HI UR4, URZ, 0x2, UR5 ;  /* 0x000000023f047899 */ /* 0x000fc80008011605 */
[----:B------:R-:W-:-:S04]  /*49f0*/  UIMAD UR42, UR4, -0x5, UR42 ;  /* 0xfffffffb042a78a4 */ /* 0x000fc8000f8e022a */
[----:B------:R-:W-:Y:S08]  /*4a00*/  @P0 BRA `(.L_x_94) ;  /* 0xffffffc400f40947 */ /* 0x000ff0000383ffff */
[----:B------:R-:W-:Y:S05]  /*4a10*/  EXIT ;  /* 0x000000000000794d */ /* 0x000fea0003800000 */
.L_x_3:
        /* <DEDUP_REMOVED lines=26> */
.L_x_96:
[--C-:B------:R-:W-:Y:S01]  /*4bc0*/  SHF.R.U64 R14, R12, R20, R13.reuse ;  /* 0x000000140c0e7219 */ /* 0x100fe2000000120d */
[----:B------:R-:W0:Y:S01]  /*4bd0*/  LDC R24, c[0x0][0x618] ;  /* 0x00018600ff187b82 */ /* 0x000e220000000800 */
[----:B------:R-:W-:Y:S01]  /*4be0*/  I2FP.F32.U32 R8, R6 ;  /* 0x0000000600087245 */ /* 0x000fe20000201000 */
[----:B------:R-:W-:Y:S01]  /*4bf0*/  ULDC UR4, c[0x0][0x150] ;  /* 0x0000540000047ab9 */ /* 0x000fe20000000800 */
[----:B------:R-:W-:Y:S02]  /*4c00*/  SHF.R.U32.HI R7, RZ, R20, R13 ;  /* 0x00000014ff077219 */ /* 0x000fe4000001160d */
[----:B------:R-:W-:Y:S01]  /*4c10*/  IADD3 R11, P0, RZ, -R14, RZ ;  /* 0x8000000eff0b7210 */ /* 0x000fe20007f1e0ff */
[----:B------:R-:W-:Y:S01]  /*4c20*/  FMUL R13, R8, UR4 ;  /* 0x00000004080d7c20 */ /* 0x000fe20008400000 */
[----:B------:R-:W-:Y:S01]  /*4c30*/  ULDC UR4, c[0x0][0x154] ;  /* 0x0000550000047ab9 */ /* 0x000fe20000000800 */
[----:B------:R-:W1:Y:S02]  /*4c40*/  LDC.64 R26, c[0x0][0x640] ;  /* 0x00019000ff1a7b82 */ /* 0x000e640000000a00 */
[----:B------:R-:W-:-:S02]  /*4c50*/  IMAD.X R7, RZ, RZ, ~R7, P0 ;  /* 0x000000ffff077224 */ /* 0x000fc400000e0e07 */
[----:B------:R-:W2:Y:S01]  /*4c60*/  F2I.U32.TRUNC.NTZ R13, R13 ;  /* 0x0000000d000d7305 */ /* 0x000ea2000020f000 */
[----:B------:R-:W-:-:S03]  /*4c70*/  IMAD.WIDE.U32 R8, R11, R22, R16 ;  /* 0x000000160b087225 */ /* 0x000fc600078e0010 */
[----:B------:R-:W3:Y:S01]  /*4c80*/  LDC R15, c[0x0][0x144] ;  /* 0x00005100ff0f7b82 */ /* 0x000ee20000000800 */
[----:B------:R-:W-:-:S04]  /*4c90*/  IMAD R10, R7, R22, RZ ;  /* 0x00000016070a7224 */ /* 0x000fc800078e02ff */
[----:B------:R-:W-:Y:S02]  /*4ca0*/  IMAD R7, R11, R23, R10 ;  /* 0x000000170b077224 */ /* 0x000fe400078e020a */
[----:B------:R-:W-:Y:S01]  /*4cb0*/  IMAD.MOV.U32 R10, RZ, RZ, -0x1 ;  /* 0xffffffffff0a7424 */ /* 0x000fe200078e00ff */
[----:B------:R-:W4:Y:S01]  /*4cc0*/  LDC R20, c[0x0][0x608] ;  /* 0x00018200ff147b82 */ /* 0x000f220000000800 */
[----:B------:R-:W-:Y:S01]  /*4cd0*/  IMAD.IADD R7, R9, 0x1, R7 ;  /* 0x0000000109077824 */ /* 0x000fe200078e0207 */
[----:B------:R-:W-:-:S04]  /*4ce0*/  I2FP.F32.U32 R9, R5 ;  /* 0x0000000500097245 */ /* 0x000fc80000201000 */
[-C--:B0-----:R-:W-:Y:S01]  /*4cf0*/  SHF.R.U64 R12, R8, R24.reuse, R7 ;  /* 0x00000018080c7219 */ /* 0x081fe20000001207 */
[----:B--2---:R-:W-:Y:S01]  /*4d00*/  IMAD.MOV R8, RZ, RZ, -R13 ;  /* 0x000000ffff087224 */ /* 0x004fe200078e0a0d */
[----:B------:R-:W0:Y:S01]  /*4d10*/  LDC R11, c[0x0][0x658] ;  /* 0x00019600ff0b7b82 */ /* 0x000e220000000800 */
[----:B-1----:R-:W-:Y:S01]  /*4d20*/  ISETP.NE.U32.AND P0, PT, R26, RZ, PT ;  /* 0x000000ff1a00720c */ /* 0x002fe20003f05070 */
[----:B------:R-:W-:Y:S01]  /*4d30*/  FMUL R9, R9, UR4 ;  /* 0x0000000409097c20 */ /* 0x000fe20008400000 */
[----:B------:R-:W-:Y:S02]  /*4d40*/  SHF.R.U32.HI R7, RZ, R24, R7 ;  /* 0x00000018ff077219 */ /* 0x000fe40000011607 */
[----:B------:R-:W-:-:S03]  /*4d50*/  ISETP.NE.AND.EX P0, PT, R27, RZ, PT, P0 ;  /* 0x000000ff1b00720c */ /* 0x000fc60003f05300 */
[----:B------:R-:W1:Y:S01]  /*4d60*/  LDC R22, c[0x0][0x148] ;  /* 0x00005200ff167b82 */ /* 0x000e620000000800 */
[----:B---3--:R-:W-:Y:S02]  /*4d70*/  IMAD R23, R15, R8, R6 ;  /* 0x000000080f177224 */ /* 0x008fe400078e0206 */
[----:B------:R-:W-:-:S05]  /*4d80*/  IMAD.MOV.U32 R8, RZ, RZ, 0x1 ;  /* 0x00000001ff087424 */ /* 0x000fca00078e00ff */
[----:B------:R-:W2:Y:S01]  /*4d90*/  LDC R21, c[0x0][0x600] ;  /* 0x00018000ff157b82 */ /* 0x000ea20000000800 */
[-CC-:B----4-:R-:W-:Y:S02]  /*4da0*/  SHF.R.U64 R15, R12, R20.reuse, R7.reuse ;  /* 0x000000140c0f7219 */ /* 0x190fe40000001207 */
[----:B------:R-:W-:Y:S02]  /*4db0*/  SHF.R.U32.HI R6, RZ, R20, R7 ;  /* 0x00000014ff067219 */ /* 0x000fe40000011607 */
[----:B------:R3:W4:Y:S03]  /*4dc0*/  F2I.U32.TRUNC.NTZ R20, R9 ;  /* 0x0000000900147305 */ /* 0x000726000020f000 */
[----:B------:R-:W1:Y:S01]  /*4dd0*/  LDC R25, c[0x0][0x648] ;  /* 0x00019200ff197b82 */ /* 0x000e620000000800 */
[-C--:B0-----:R-:W-:Y:S02]  /*4de0*/  SHF.R.U64 R19, R15, R11.reuse, R6 ;  /* 0x0000000b0f137219 */ /* 0x081fe40000001206 */
[----:B------:R-:W-:-:S02]  /*4df0*/  SHF.L.U32 R10, R10, R11, RZ ;  /* 0x0000000b0a0a7219 */ /* 0x000fc400000006ff */
[-C--:B------:R-:W-:Y:S01]  /*4e00*/  SHF.R.U32.HI R7, RZ, R11.reuse, R6 ;  /* 0x0000000bff077219 */ /* 0x080fe20000011606 */
[----:B------:R-:W-:Y:S01]  /*4e10*/  IMAD.MOV.U32 R6, RZ, RZ, R19 ;  /* 0x000000ffff067224 */ /* 0x000fe200078e0013 */
[----:B------:R-:W-:Y:S01]  /*4e20*/  SHF.L.U32 R24, R8, R11, RZ ;  /* 0x0000000b08187219 */ /* 0x000fe200000006ff */
[----:B------:R-:W0:Y:S01]  /*4e30*/  LDC R28, c[0x0][0x638] ;  /* 0x00018e00ff1c7b82 */ /* 0x000e220000000800 */
[----:B------:R-:W-:-:S07]  /*4e40*/  LOP3.LUT R30, RZ, R10, RZ, 0x33, !PT ;  /* 0x0000000aff1e7212 */ /* 0x000fce00078e33ff */
[----:B------:R-:W0:Y:S01]  /*4e50*/  LDC R29, c[0x0][0x610] ;  /* 0x00018400ff1d7b82 */ /* 0x000e220000000800 */
[----:B---34-:R-:W-:Y:S05]  /*4e60*/  @!P0 BRA `(.L_x_97) ;  /* 0x0000000000288947 */ /* 0x018fea0003800000 */
[----:B------:R-:W3:Y:S02]  /*4e70*/  LDC R6, c[0x0][0x64c] ;  /* 0x00019300ff067b82 */ /* 0x000ee40000000800 */
[----:B---3--:R-:W-:-:S05]  /*4e80*/  IADD3 R11, P0, R19, R6, RZ ;  /* 0x00000006130b7210 */ /* 0x008fca0007f1e0ff */
        /* <DEDUP_REMOVED lines=8> */
.L_x_97:
[----:B------:R-:W-:Y:S01]  /*4f10*/  ISETP.NE.AND P0, PT, R2, 0x1, PT ;  /* 0x000000010200780c */ /* 0x000fe20003f05270 */
[----:B--2---:R-:W-:Y:S01]  /*4f20*/  VIADD R9, R21, 0xffffffff ;  /* 0xffffffff15097836 */ /* 0x004fe20000000000 */
[----:B-1----:R-:W-:Y:S01]  /*4f30*/  SHF.R.U64 R7, R6, R25, R7 ;  /* 0x0000001906077219 */ /* 0x002fe20000001207 */
[----:B------:R-:W-:Y:S01]  /*4f40*/  IMAD.MOV R20, RZ, RZ, -R20 ;  /* 0x000000ffff147224 */ /* 0x000fe200078e0a14 */
[----:B------:R-:W-:Y:S02]  /*4f50*/  LOP3.LUT R6, R15, R30, RZ, 0xc0, !PT ;  /* 0x0000001e0f067212 */ /* 0x000fe400078ec0ff */
[----:B------:R-:W-:Y:S01]  /*4f60*/  LOP3.LUT R12, R12, R9, RZ, 0xc0, !PT ;  /* 0x000000090c0c7212 */ /* 0x000fe200078ec0ff */
[----:B------:R-:W-:Y:S02]  /*4f70*/  IMAD.MOV R8, RZ, RZ, -R7 ;  /* 0x000000ffff087224 */ /* 0x000fe400078e0a07 */
[----:B------:R-:W-:Y:S02]  /*4f80*/  IMAD R6, R24, R7, R6 ;  /* 0x0000000718067224 */ /* 0x000fe400078e0206 */
[----:B------:R-:W-:-:S02]  /*4f90*/  IMAD.MOV.U32 R9, RZ, RZ, 0x1 ;  /* 0x00000001ff097424 */ /* 0x000fc400078e00ff */
[----:B------:R-:W-:Y:S02]  /*4fa0*/  @P0 IMAD R23, R22, R20, R5 ;  /* 0x0000001416170224 */ /* 0x000fe400078e0205 */
[----:B0-----:R-:W-:Y:S02]  /*4fb0*/  IMAD R5, R8, R28, R19 ;  /* 0x0000001c08057224 */ /* 0x001fe400078e0213 */
[----:B------:R-:W-:Y:S02]  /*4fc0*/  IMAD R19, R6, R29, R23 ;  /* 0x0000001d06137224 */ /* 0x000fe400078e0217 */
[----:B------:R-:W-:Y:S02]  /*4fd0*/  IMAD R6, R5, R21, R12 ;  /* 0x0000001505067224 */ /* 0x000fe400078e020c */
[----:B------:R-:W-:-:S03]  /*4fe0*/  IMAD.MOV.U32 R8, RZ, RZ, R14 ;  /* 0x000000ffff087224 */ /* 0x000fc600078e000e */
[----:B------:R-:W-:Y:S02]  /*4ff0*/  SEL R20, R6, R19, !P0 ;  /* 0x0000001306147207 */ /* 0x000fe40004000000 */
[----:B------:R-:W-:-:S07]  /*5000*/  SEL R19, R19, R6, !P0 ;  /* 0x0000000613137207 */ /* 0x000fce0004000000 */
.L_x_95:
[----:B------:R-:W-:-:S08]  /*5010*/  NOP ;  /* 0x0000000000007918 */ /* 0x000fd00000000000 */
[----:B------:R-:W0:-:S00]  /*5020*/  USETMAXREG.DEALLOC.CTAPOOL 0x28 ;  /* 0x00000028000079c8 */ /* 0x000e0000080e0500 */
[----:B0-----:R-:W-:-:S13]  /*5030*/  ISETP.NE.AND P0, PT, R0, RZ, PT ;  /* 0x000000ff0000720c */ /* 0x001fda0003f05270 */
[----:B------:R-:W-:Y:S05]  /*5040*/  @P0 EXIT ;  /* 0x000000000000094d */ /* 0x000fea0003800000 */
[----:B------:R-:W-:Y:S01]  /*5050*/  LOP3.LUT P0, RZ, R9, 0xff, RZ, 0xc0, !PT ;  /* 0x000000ff09ff7812 */ /* 0x000fe2000780c0ff */
[----:B------:R-:W-:Y:S02]  /*5060*/  IMAD.MOV.U32 R0, RZ, RZ, 0x1 ;  /* 0x00000001ff007424 */ /* 0x000fe400078e00ff */
[----:B------:R-:W-:-:S10]  /*5070*/  IMAD.MOV.U32 R12, RZ, RZ, RZ ;  /* 0x000000ffff0c7224 */ /* 0x000fd400078e00ff */
[----:B------:R-:W-:Y:S05]  /*5080*/  @!P0 BRA `(.L_x_98) ;  /* 0x0000000c00448947 */ /* 0x000fea0003800000 */
[----:B------:R-:W0:Y:S01]  /*5090*/  LDC R0, c[0x0][0x28c] ;  /* 0x0000a300ff007b82 */ /* 0x000e220000000800 */
[----:B------:R-:W-:Y:S01]  /*50a0*/  LOP3.LUT P0, RZ, R3, 0x1f, RZ, 0xc0, !PT ;  /* 0x0000001f03ff7812 */ /* 0x000fe2000780c0ff */
[----:B------:R-:W-:Y:S01]  /*50b0*/  ULDC UR5, c[0x0][0x658] ;  /* 0x0001960000057ab9 */ /* 0x000fe20000000800 */
[----:B------:R-:W-:Y:S01]  /*50c0*/  UMOV UR6, 0xffffffff ;  /* 0xffffffff00067882 */ /* 0x000fe20000000000 */
[----:B------:R-:W-:Y:S01]  /*50d0*/  BSSY B0, `(.L_x_98) ;  /* 0x00000cc000007945 */ /* 0x000fe20003800000 */
[----:B------:R-:W-:Y:S01]  /*50e0*/  USHF.L.U32 UR6, UR6, UR5, URZ ;  /* 0x0000000506067299 */ /* 0x000fe2000800063f */
[C---:B------:R-:W-:Y:S01]  /*50f0*/  ISETP.NE.AND P2, PT, R4.reuse, RZ, PT ;  /* 0x000000ff0400720c */ /* 0x040fe20003f45270 */
[----:B------:R-:W-:Y:S01]  /*5100*/  IMAD.MOV.U32 R13, RZ, RZ, 0x1 ;  /* 0x00000001ff0d7424 */ /* 0x000fe200078e00ff */
[----:B------:R-:W-:Y:S01]  /*5110*/  ISETP.NE.OR P0, PT, R4, RZ, !P0 ;  /* 0x000000ff0400720c */ /* 0x000fe20004705670 */
[----:B------:R-:W-:Y:S01]  /*5120*/  IMAD.MOV.U32 R12, RZ, RZ, RZ ;  /* 0x000000ffff0c7224 */ /* 0x000fe200078e00ff */
[----:B------:R-:W-:Y:S01]  /*5130*/  LOP3.LUT R11, R18, 0x2, RZ, 0xfc, !PT ;  /* 0x00000002120b7812 */ /* 0x000fe200078efcff */
[----:B------:R-:W-:Y:S01]  /*5140*/  ULDC UR4, c[0x0][0x600] ;  /* 0x0001800000047ab9 */ /* 0x000fe20000000800 */
[----:B------:R-:W-:Y:S01]  /*5150*/  UMOV UR7, 0x1 ;  /* 0x0000000100077882 */ /* 0x000fe20000000000 */
[----:B------:R-:W-:-:S02]  /*5160*/  UIADD3 UR4, UR4, -0x1, URZ ;  /* 0xffffffff04047890 */ /* 0x000fc4000fffe03f */
[----:B------:R-:W-:Y:S02]  /*5170*/  USHF.L.U32 UR5, UR7, UR5, URZ ;  /* 0x0000000507057299 */ /* 0x000fe4000800063f */
[----:B------:R-:W-:Y:S01]  /*5180*/  ULOP3.LUT UR13, URZ, UR6, URZ, 0x33, !UPT ;  /* 0x000000063f0d7292 */ /* 0x000fe2000f8e333f */
[----:B------:R-:W-:Y:S01]  /*5190*/  ULDC.64 UR22, c[0x0][0x198] ;  /* 0x0000660000167ab9 */ /* 0x000fe20000000a00 */
[----:B0-----:R-:W-:-:S05]  /*51a0*/  VIADD R0, R0, 0x3f ;  /* 0x0000003f00007836 */ /* 0x001fca0000000000 */
[----:B------:R-:W-:-:S04]  /*51b0*/  SHF.R.S32.HI R3, RZ, 0x1f, R0 ;  /* 0x0000001fff037819 */ /* 0x000fc80000011400 */
[----:B------:R-:W-:Y:S01]  /*51c0*/  LEA.HI R3, R3, R0, RZ, 0x6 ;  /* 0x0000000003037211 */ /* 0x000fe200078f30ff */
[----:B------:R-:W-:-:S03]  /*51d0*/  IMAD.MOV.U32 R0, RZ, RZ, 0x1 ;  /* 0x00000001ff007424 */ /* 0x000fc600078e00ff */
[----:B------:R-:W-:-:S05]  /*51e0*/  SHF.R.S32.HI R3, RZ, 0x6, R3 ;  /* 0x00000006ff037819 */ /* 0x000fca0000011403 */
[----:B------:R-:W-:-:S07]  /*51f0*/  VIADD R10, R3, 0x1 ;  /* 0x00000001030a7836 */ /* 0x000fce0000000000 */
.L_x_110:
[----:B------:R-:W-:-:S03]  /*5200*/  UMOV UR6, 0xffffffff ;  /* 0xffffffff00067882 */ /* 0x000fc60000000000 */
[----:B------:R-:W-:Y:S05]  /*5210*/  BRA.DIV UR6, `(.L_x_99) ;  /* 0x0000000e06f07947 */ /* 0x000fea000b800000 */
[----:B------:R-:W-:-:S13]  /*5220*/  ELECT P6, URZ, PT ;  /* 0x00000000003f782f */ /* 0x000fda00038c0000 */
.L_x_122:
[----:B------:R-:W0:Y:S01]  /*5230*/  LDC R4, c[0x0][0x28c] ;  /* 0x0000a300ff047b82 */ /* 0x000e220000000800 */
[----:B------:R-:W-:Y:S01]  /*5240*/  BSSY B1, `(.L_x_100) ;  /* 0x0000043000017945 */ /* 0x000fe20003800000 */
[----:B0-----:R-:W-:-:S13]  /*5250*/  ISETP.LT.OR P6, PT, R4, 0x1, !P6 ;  /* 0x000000010400780c */ /* 0x001fda00077c1670 */
[----:B------:R-:W-:Y:S05]  /*5260*/  @P6 BRA `(.L_x_101) ;  /* 0x0000000400006947 */ /* 0x000fea0003800000 */
[----:B------:R-:W-:Y:S02]  /*5270*/  IMAD.SHL.U32 R19, R19, 0x80, RZ ;  /* 0x0000008013137824 */ /* 0x000fe400078e00ff */
[----:B------:R-:W-:Y:S02]  /*5280*/  IMAD.SHL.U32 R20, R20, 0x40, RZ ;  /* 0x0000004014147824 */ /* 0x000fe400078e00ff */
[----:B------:R-:W-:Y:S02]  /*5290*/  IMAD.MOV.U32 R21, RZ, RZ, RZ ;  /* 0x000000ffff157224 */ /* 0x000fe400078e00ff */
[----:B------:R-:W-:Y:S02]  /*52a0*/  IMAD.MOV.U32 R4, RZ, RZ, R10 ;  /* 0x000000ffff047224 */ /* 0x000fe400078e000a */
[----:B------:R-:W-:Y:S02]  /*52b0*/  IMAD.MOV.U32 R5, RZ, RZ, R0 ;  /* 0x000000ffff057224 */ /* 0x000fe400078e0000 */
[----:B------:R-:W-:-:S07]  /*52c0*/  IMAD.MOV.U32 R6, RZ, RZ, R12 ;  /* 0x000000ffff067224 */ /* 0x000fce00078e000c */
.L_x_105:
[----:B------:R-:W0:Y:S01]  /*52d0*/  S2R R14, SR_CgaCtaId ;  /* 0x00000000000e7919 */ /* 0x000e220000008800 */
[----:B------:R-:W-:Y:S01]  /*52e0*/  MOV R7, 0x400 ;  /* 0x0000040000077802 */ /* 0x000fe20000000f00 */
[----:B------:R-:W1:Y:S03]  /*52f0*/  @!P2 LDC R9, c[0x0][0x500] ;  /* 0x00014000ff09ab82 */ /* 0x000e660000000800 */
[----:B0-----:R-:W-:Y:S02]  /*5300*/  LEA R15, R14, R7, 0x18 ;  /* 0x000000070e0f7211 */ /* 0x001fe400078ec0ff */
[----:B------:R-:W-:-:S03]  /*5310*/  SHF.L.U32 R7, R5, 0x1f, RZ ;  /* 0x0000001f05077819 */ /* 0x000fc600000006ff */
[----:B------:R-:W-:-:S04]  /*5320*/  IMAD R14, R6, 0x8, R15 ;  /* 0x00000008060e7824 */ /* 0x000fc800078e020f */
[----:B------:R-:W0:Y:S02]  /*5330*/  SYNCS.PHASECHK.TRANS64.TRYWAIT P1, [R14+URZ+0x28], R7 ;  /* 0x000028070e0075a7 */ /* 0x000e24000802017f */
[----:B01----:R-:W-:Y:S05]  /*5340*/  @!P1 BRA `(.L_x_102) ;  /* 0x0000000c00c49947 */ /* 0x003fea0003800000 */
.L_x_123:
[----:B0-----:R-:W-:Y:S01]  /*5350*/  PRMT R7, R11, 0x9910, RZ ;  /* 0x000099100b077816 */ /* 0x001fe200000000ff */
[----:B------:R0:W-:Y:S03]  /*5360*/  @!P2 SYNCS.ARRIVE.TRANS64 RZ, [R14+URZ], R9 ;  /* 0x000000090effa9a7 */ /* 0x0001e6000800003f */
[----:B------:R-:W-:-:S13]  /*5370*/  ISETP.NE.AND P1, PT, R7, 0x2, PT ;  /* 0x000000020700780c */ /* 0x000fda0003f25270 */
[----:B0-----:R-:W-:Y:S05]  /*5380*/  @P1 BRA `(.L_x_103) ;  /* 0x0000000000041947 */ /* 0x001fea0003800000 */
[----:B------:R-:W-:Y:S01]  /*5390*/  BPT.TRAP 0x1 ;  /* 0x000000040000795c */ /* 0x000fe20000300000 */
.L_x_103:
[----:B------:R-:W-:Y:S05]  /*53a0*/  @P0 BRA `(.L_x_104) ;  /* 0x0000000000040947 */ /* 0x000fea0003800000 */
[----:B------:R-:W-:Y:S01]  /*53b0*/  BPT.TRAP 0x1 ;  /* 0x000000040000795c */ /* 0x000fe20000300000 */
.L_x_104:
[C-C-:B------:R-:W-:Y:S01]  /*53c0*/  IMAD R7, R6.reuse, 0x8000, R15.reuse ;  /* 0x0000800006077824 */ /* 0x140fe200078e020f */
[----:B------:R-:W-:Y:S01]  /*53d0*/  R2UR UR34, R21 ;  /* 0x00000000152272ca */ /* 0x000fe200000e0000 */
[----:B------:R-:W-:Y:S01]  /*53e0*/  IMAD R15, R6, 0x4000, R15 ;  /* 0x00004000060f7824 */ /* 0x000fe200078e020f */
[----:B------:R-:W-:Y:S01]  /*53f0*/  R2UR UR33, R14 ;  /* 0x000000000e2172ca */ /* 0x000fe200000e0000 */
[----:B------:R-:W-:Y:S01]  /*5400*/  VIADD R4, R4, 0xffffffff ;  /* 0xffffffff04047836 */ /* 0x000fe20000000000 */
[----:B------:R-:W-:Y:S01]  /*5410*/  R2UR UR24, R7 ;  /* 0x00000000071872ca */ /* 0x000fe200000e0000 */
[----:B------:R-:W-:Y:S01]  /*5420*/  UIADD3 UR6, UP0, UR22, 0xf0, URZ ;  /* 0x000000f016067890 */ /* 0x000fe2000ff1e03f */
[----:B------:R-:W-:Y:S01]  /*5430*/  R2UR UR8, R15 ;  /* 0x000000000f0872ca */ /* 0x000fe200000e0000 */
[----:B------:R-:W-:Y:S01]  /*5440*/  UIADD3 UR30, UP1, UR22, 0x1f0, URZ ;  /* 0x000001f0161e7890 */ /* 0x000fe2000ff3e03f */
[----:B------:R-:W-:Y:S01]  /*5450*/  R2UR UR36, R8 ;  /* 0x00000000082472ca */ /* 0x000fe200000e0000 */
[----:B------:R-:W-:Y:S01]  /*5460*/  UIADD3.X UR7, URZ, UR23, URZ, UP0, !UPT ;  /* 0x000000173f077290 */ /* 0x000fe200087fe43f */
[----:B------:R-:W-:Y:S01]  /*5470*/  R2UR UR35, R19 ;  /* 0x00000000132372ca */ /* 0x000fe200000e0000 */
[----:B------:R-:W-:Y:S01]  /*5480*/  UIADD3.X UR31, URZ, UR23, URZ, UP1, !UPT ;  /* 0x000000173f1f7290 */ /* 0x000fe20008ffe43f */
[----:B------:R-:W-:Y:S01]  /*5490*/  R2UR UR19, R20 ;  /* 0x00000000141372ca */ /* 0x000fe200000e0000 */
[----:B------:R-:W-:Y:S01]  /*54a0*/  UIADD3 UR26, UR34, 0x20, URZ ;  /* 0x00000020221a7890 */ /* 0x000fe2000fffe03f */
[----:B------:R-:W-:Y:S01]  /*54b0*/  ISETP.GT.AND P3, PT, R4, 0x1, PT ;  /* 0x000000010400780c */ /* 0x000fe20003f64270 */
[----:B------:R-:W-:Y:S01]  /*54c0*/  VIADD R6, R6, 0x1 ;  /* 0x0000000106067836 */ /* 0x000fe20000000000 */
[----:B------:R-:W-:Y:S01]  /*54d0*/  UMOV UR14, 0x0 ;  /* 0x00000000000e7882 */ /* 0x000fe20000000000 */
[----:B------:R-:W-:Y:S01]  /*54e0*/  UIADD3 UR32, UR24, 0x100, URZ ;  /* 0x0000010018207890 */ /* 0x000fe2000fffe03f */
[----:B------:R-:W-:Y:S01]  /*54f0*/  VIADD R21, R21, 0x40 ;  /* 0x0000004015157836 */ /* 0x000fe20000000000 */
[----:B------:R-:W-:Y:S01]  /*5500*/  UIADD3 UR24, UR24, 0x4100, URZ ;  /* 0x0000410018187890 */ /* 0x000fe2000fffe03f */
[----:B------:R-:W-:Y:S01]  /*5510*/  ISETP.NE.AND P1, PT, R6, 0x5, PT ;  /* 0x000000050600780c */ /* 0x000fe20003f25270 */
[----:B------:R-:W-:-:S02]  /*5520*/  UIADD3 UR16, UR8, 0x28100, URZ ;  /* 0x0002810008107890 */ /* 0x000fc4000fffe03f */
[----:B------:R-:W-:Y:S01]  /*5530*/  UIADD3 UR8, UR8, 0x2a100, URZ ;  /* 0x0002a10008087890 */ /* 0x000fe2000fffe03f */
[----:B------:R-:W-:Y:S01]  /*5540*/  SEL R14, RZ, 0x1, P1 ;  /* 0x00000001ff0e7807 */ /* 0x000fe20000800000 */
[----:B------:R-:W-:Y:S01]  /*5550*/  UMOV UR15, 0x10000000 ;  /* 0x10000000000f7882 */ /* 0x000fe20000000000 */
[----:B------:R-:W-:Y:S01]  /*5560*/  UMOV UR25, UR33 ;  /* 0x0000002100197c82 */ /* 0x000fe20008000000 */
[----:B------:R-:W-:Y:S01]  /*5570*/  UMOV UR28, UR36 ;  /* 0x00000024001c7c82 */ /* 0x000fe20008000000 */
[----:B------:R-:W-:Y:S01]  /*5580*/  UMOV UR27, UR35 ;  /* 0x00000023001b7c82 */ /* 0x000fe20008000000 */
[----:B------:R-:W-:Y:S01]  /*5590*/  UMOV UR17, UR33 ;  /* 0x0000002100117c82 */ /* 0x000fe20008000000 */
[----:B------:R-:W-:Y:S01]  /*55a0*/  UMOV UR18, UR34 ;  /* 0x0000002200127c82 */ /* 0x000fe20008000000 */
[----:B------:R-:W-:Y:S01]  /*55b0*/  UMOV UR20, UR36 ;  /* 0x0000002400147c82 */ /* 0x000fe20008000000 */
[----:B------:R0:W-:Y:S01]  /*55c0*/  UTMALDG.3D [UR32], [UR6], desc[UR14] ;  /* 0x00000e20060075b4 */ /* 0x0001e20008011000 */
[----:B------:R-:W-:Y:S01]  /*55d0*/  UMOV UR9, UR33 ;  /* 0x0000002100097c82 */ /* 0x000fe20008000000 */
[----:B------:R-:W-:Y:S01]  /*55e0*/  UMOV UR11, UR19 ;  /* 0x00000013000b7c82 */ /* 0x000fe20008000000 */
[----:B------:R-:W-:Y:S01]  /*55f0*/  UMOV UR12, UR36 ;  /* 0x00000024000c7c82 */ /* 0x000fe20008000000 */
[----:B------:R-:W-:Y:S01]  /*5600*/  UMOV UR10, UR26 ;  /* 0x0000001a000a7c82 */ /* 0x000fe20008000000 */
[----:B------:R-:W-:-:S02]  /*5610*/  LOP3.LUT R5, R5, R14, RZ, 0x3c, !PT ;  /* 0x0000000e05057212 */ /* 0x000fc400078e3cff */
[----:B------:R-:W-:Y:S01]  /*5620*/  SEL R6, R6, RZ, P1 ;  /* 0x000000ff06067207 */ /* 0x000fe20000800000 */
[----:B------:R0:W-:Y:S01]  /*5630*/  UTMALDG.3D [UR24], [UR6], desc[UR14] ;  /* 0x00000e18060075b4 */ /* 0x0001e20008011000 */
[----:B------:R0:W-:Y:S01]  /*5640*/  UTMALDG.3D [UR16], [UR30], desc[UR14] ;  /* 0x00000e101e0075b4 */ /* 0x0001e20008011000 */
[----:B------:R0:W-:Y:S02]  /*5650*/  UTMALDG.3D [UR8], [UR30], desc[UR14] ;  /* 0x00000e081e0075b4 */ /* 0x0001e40008011000 */
[----:B0-----:R-:W-:Y:S05]  /*5660*/  @P3 BRA `(.L_x_105) ;  /* 0xfffffffc00183947 */ /* 0x001fea000383ffff */
.L_x_101:
[----:B------:R-:W-:Y:S05]  /*5670*/  BSYNC B1 ;  /* 0x0000000000017941 */ /* 0x000fea0003800000 */
.L_x_100:
[----:B------:R-:W-:Y:S01]  /*5680*/  LOP3.LUT P3, RZ, R13, 0xff, RZ, 0xc0, !PT ;  /* 0x000000ff0dff7812 */ /* 0x000fe2000786c0ff */
[----:B------:R-:W-:Y:S01]  /*5690*/  IMAD.IADD R12, R3, 0x1, R12 ;  /* 0x00000001030c7824 */ /* 0x000fe200078e020c */
[----:B------:R-:W-:Y:S01]  /*56a0*/  IADD3 R16, P4, R16, UR38, RZ ;  /* 0x0000002610107c10 */ /* 0x000fe2000ff9e0ff */
[----:B------:R-:W-:Y:S01]  /*56b0*/  ULDC.64 UR6, c[0x0][0x650] ;  /* 0x0001940000067ab9 */ /* 0x000fe20000000a00 */
[----:B------:R-:W-:Y:S01]  /*56c0*/  BSSY B1, `(.L_x_106) ;  /* 0x000006a000017945 */ /* 0x000fe20003800000 */
[----:B------:R-:W-:Y:S01]  /*56d0*/  IMAD.MOV.U32 R19, RZ, RZ, -0x1 ;  /* 0xffffffffff137424 */ /* 0x000fe200078e00ff */
[----:B------:R-:W-:Y:S01]  /*56e0*/  ISETP.GT.U32.AND P1, PT, R12, 0x4, PT ;  /* 0x000000040c00780c */ /* 0x000fe20003f24070 */
[----:B------:R-:W-:Y:S01]  /*56f0*/  IMAD.MOV.U32 R20, RZ, RZ, -0x1 ;  /* 0xffffffffff147424 */ /* 0x000fe200078e00ff */
[----:B------:R-:W-:Y:S01]  /*5700*/  IADD3.X R17, R17, UR41, RZ, P4, !PT ;  /* 0x0000002911117c10 */ /* 0x000fe2000a7fe4ff */
[----:B------:R-:W-:Y:S01]  /*5710*/  IMAD.MOV.U32 R8, RZ, RZ, -0x1 ;  /* 0xffffffffff087424 */ /* 0x000fe200078e00ff */
[----:B------:R-:W-:-:S02]  /*5720*/  ISETP.LT.U32.AND P1, PT, R3, 0x5, P1 ;  /* 0x000000050300780c */ /* 0x000fc40000f21070 */
[----:B------:R-:W-:Y:S01]  /*5730*/  PRMT R13, RZ, 0x7610, R13 ;  /* 0x00007610ff0d7816 */ /* 0x000fe2000000000d */
[----:B------:R-:W0:Y:S01]  /*5740*/  @P3 S2R R5, SR_CgaCtaId ;  /* 0x0000000000053919 */ /* 0x000e220000008800 */
[----:B------:R-:W-:-:S04]  /*5750*/  @P3 MOV R4, 0x400 ;  /* 0x0000040000043802 */ /* 0x000fc80000000f00 */
[----:B0-----:R-:W-:Y:S01]  /*5760*/  @P3 LEA R6, R5, R4, 0x18 ;  /* 0x0000000405063211 */ /* 0x001fe200078ec0ff */
[----:B------:R-:W-:-:S03]  /*5770*/  IMAD.WIDE.U32 R4, R12, -0x33333333, RZ ;  /* 0xcccccccd0c047825 */ /* 0x000fc600078e00ff */
[----:B------:R0:W-:Y:S01]  /*5780*/  @P3 SYNCS.ARRIVE.TRANS64.A1T0 RZ, [R6+URZ+0x68], RZ ;  /* 0x000068ff06ff39a7 */ /* 0x0001e2000810003f */
[----:B------:R-:W-:Y:S02]  /*5790*/  ISETP.GE.U32.AND P3, PT, R3, 0x5, PT ;  /* 0x000000050300780c */ /* 0x000fe40003f66070 */
[----:B------:R-:W-:Y:S02]  /*57a0*/  SHF.R.U32.HI R7, RZ, 0x2, R5 ;  /* 0x00000002ff077819 */ /* 0x000fe40000011605 */
[----:B------:R-:W-:Y:S02]  /*57b0*/  SEL R5, RZ, 0x1, !P1 ;  /* 0x00000001ff057807 */ /* 0x000fe40004800000 */
[----:B------:R-:W-:Y:S01]  /*57c0*/  ISETP.GE.U32.AND P1, PT, R16, UR6, PT ;  /* 0x0000000610007c0c */ /* 0x000fe2000bf26070 */
[----:B------:R-:W-:Y:S01]  /*57d0*/  IMAD R12, R7, -0x5, R12 ;  /* 0xfffffffb070c7824 */ /* 0x000fe200078e020c */
[----:B------:R-:W-:Y:S02]  /*57e0*/  LOP3.LUT R0, R0, R5, RZ, 0x3c, !PT ;  /* 0x0000000500007212 */ /* 0x000fe400078e3cff */
[----:B------:R-:W-:-:S02]  /*57f0*/  ISETP.GE.U32.AND.EX P1, PT, R17, UR7, PT, P1 ;  /* 0x0000000711007c0c */ /* 0x000fc4000bf26110 */
[----:B------:R-:W-:Y:S02]  /*5800*/  PRMT R4, RZ, 0x7610, R4 ;  /* 0x00007610ff047816 */ /* 0x000fe40000000004 */
[----:B------:R-:W-:-:S09]  /*5810*/  @P3 LOP3.LUT R0, R0, 0x1, R7, 0x78, !PT ;  /* 0x0000000100003812 */ /* 0x000fd200078e7807 */
[----:B0-----:R-:W-:Y:S05]  /*5820*/  @P1 BRA `(.L_x_107) ;  /* 0x00000004004c1947 */ /* 0x001fea0003800000 */
[----:B------:R-:W-:Y:S01]  /*5830*/  ULDC.64 UR6, c[0x0][0x628] ;  /* 0x00018a0000067ab9 */ /* 0x000fe20000000a00 */
[----:B------:R-:W0:Y:S01]  /*5840*/  S2R R15, SR_CTAID.X ;  /* 0x00000000000f7919 */ /* 0x000e220000002500 */
[----:B------:R-:W-:Y:S01]  /*5850*/  ISETP.NE.U32.AND P1, PT, RZ, UR6, PT ;  /* 0x00000006ff007c0c */ /* 0x000fe2000bf25070 */
[----:B------:R-:W-:Y:S01]  /*5860*/  ULDC UR9, c[0x0][0x630] ;  /* 0x00018c0000097ab9 */ /* 0x000fe20000000800 */
[----:B------:R-:W-:Y:S01]  /*5870*/  IMAD.MOV.U32 R4, RZ, RZ, R16 ;  /* 0x000000ffff047224 */ /* 0x000fe200078e0010 */
[----:B------:R-:W1:Y:S01]  /*5880*/  S2R R14, SR_CTAID.Y ;  /* 0x00000000000e7919 */ /* 0x000e620000002600 */
[----:B------:R-:W-:Y:S01]  /*5890*/  ISETP.NE.AND.EX P1, PT, RZ, UR7, PT, P1 ;  /* 0x00000007ff007c0c */ /* 0x000fe2000bf25310 */
[----:B------:R-:W-:-:S12]  /*58a0*/  IMAD.MOV.U32 R5, RZ, RZ, R17 ;  /* 0x000000ffff057224 */ /* 0x000fd800078e0011 */
[----:B------:R-:W-:Y:S05]  /*58b0*/  @!P1 BRA `(.L_x_108) ;  /* 0x0000000000289947 */ /* 0x000fea0003800000 */
[----:B------:R-:W-:Y:S02]  /*58c0*/  ULDC UR8, c[0x0][0x634] ;  /* 0x00018d0000087ab9 */ /* 0x000fe40000000800 */
[----:B------:R-:W-:-:S05]  /*58d0*/  IADD3 R9, P1, R16, UR8, RZ ;  /* 0x0000000810097c10 */ /* 0x000fca000ff3e0ff */
[----:B------:R-:W-:-:S04]  /*58e0*/  IMAD.X R19, RZ, RZ, R17, P1 ;  /* 0x000000ffff137224 */ /* 0x000fc800008e0611 */
[----:B------:R-:W-:-:S04]  /*58f0*/  IMAD.WIDE.U32 R6, R19, UR6, RZ ;  /* 0x0000000613067c25 */ /* 0x000fc8000f8e00ff */
[----:B------:R-:W-:-:S04]  /*5900*/  IMAD.WIDE.U32 R6, P1, R9, UR7, R6 ;  /* 0x0000000709067c25 */ /* 0x000fc8000f820006 */
[----:B------:R-:W-:-:S04]  /*5910*/  IMAD.WIDE.U32 R8, R9, UR6, RZ ;  /* 0x0000000609087c25 */ /* 0x000fc8000f8e00ff */
[----:B------:R-:W-:Y:S01]  /*5920*/  IMAD.X R5, RZ, RZ, RZ, P1 ;  /* 0x000000ffff057224 */ /* 0x000fe200008e06ff */
[----:B------:R-:W-:Y:S01]  /*5930*/  IADD3 RZ, P1, R9, R6, RZ ;  /* 0x0000000609ff7210 */ /* 0x000fe20007f3e0ff */
[----:B------:R-:W-:-:S04]  /*5940*/  IMAD.MOV.U32 R4, RZ, RZ, R7 ;  /* 0x000000ffff047224 */ /* 0x000fc800078e0007 */
[----:B------:R-:W-:-:S08]  /*5950*/  IMAD.WIDE.U32.X R4, R19, UR7, R4, P1 ;  /* 0x0000000713047c25 */ /* 0x000fd000088e0404 */
.L_x_108:
[--C-:B------:R-:W-:Y:S01]  /*5960*/  SHF.R.U64 R8, R4, UR9, R5.reuse ;  /* 0x0000000904087c19 */ /* 0x100fe20008001205 */
[----:B------:R-:W-:Y:S01]  /*5970*/  ULDC.64 UR6, c[0x0][0x620] ;  /* 0x0001880000067ab9 */ /* 0x000fe20000000a00 */
[----:B------:R-:W-:Y:S01]  /*5980*/  SHF.R.U32.HI R4, RZ, UR9, R5 ;  /* 0x00000009ff047c19 */ /* 0x000fe20008011605 */
[----:B------:R-:W2:Y:S01]  /*5990*/  LDC R24, c[0x0][0x144] ;  /* 0x00005100ff187b82 */ /* 0x000ea20000000800 */
[----:B------:R-:W-:Y:S01]  /*59a0*/  IADD3 R7, P1, RZ, -R8, RZ ;  /* 0x80000008ff077210 */ /* 0x000fe20007f3e0ff */
[----:B------:R-:W-:Y:S01]  /*59b0*/  ULDC.64 UR10, c[0x0][0x640] ;  /* 0x00019000000a7ab9 */ /* 0x000fe20000000a00 */
[----:B0-----:R-:W-:Y:S01]  /*59c0*/  I2FP.F32.U32 R9, R15 ;  /* 0x0000000f00097245 */ /* 0x001fe20000201000 */
[----:B------:R-:W-:Y:S02]  /*59d0*/  ULDC UR8, c[0x0][0x608] ;  /* 0x0001820000087ab9 */ /* 0x000fe40000000800 */
[----:B------:R-:W-:Y:S01]  /*59e0*/  IMAD.X R4, RZ, RZ, ~R4, P1 ;  /* 0x000000ffff047224 */ /* 0x000fe200008e0e04 */
[----:B------:R-:W-:Y:S01]  /*59f0*/  ISETP.NE.U32.AND P1, PT, RZ, UR10, PT ;  /* 0x0000000aff007c0c */ /* 0x000fe2000bf25070 */
[----:B------:R-:W0:Y:S02]  /*5a00*/  LDC R21, c[0x0][0x148] ;  /* 0x00005200ff157b82 */ /* 0x000e240000000800 */
[----:B------:R-:W-:Y:S01]  /*5a10*/  IMAD R6, R4, UR6, RZ ;  /* 0x0000000604067c24 */ /* 0x000fe2000f8e02ff */
[----:B------:R-:W-:Y:S01]  /*5a20*/  ISETP.NE.AND.EX P1, PT, RZ, UR11, PT, P1 ;  /* 0x0000000bff007c0c */ /* 0x000fe2000bf25310 */
[----:B------:R-:W-:Y:S01]  /*5a30*/  IMAD.WIDE.U32 R4, R7, UR6, R16 ;  /* 0x0000000607047c25 */ /* 0x000fe2000f8e0010 */
[----:B------:R-:W-:-:S03]  /*5a40*/  ULDC UR6, c[0x0][0x150] ;  /* 0x0000540000067ab9 */ /* 0x000fc60000000800 */
[----:B------:R-:W-:Y:S02]  /*5a50*/  IMAD R7, R7, UR7, R6 ;  /* 0x0000000707077c24 */ /* 0x000fe4000f8e0206 */
[----:B------:R-:W-:Y:S01]  /*5a60*/  FMUL R6, R9, UR6 ;  /* 0x0000000609067c20 */ /* 0x000fe20008400000 */
[----:B------:R-:W-:Y:S01]  /*5a70*/  ULDC UR6, c[0x0][0x618] ;  /* 0x0001860000067ab9 */ /* 0x000fe20000000800 */
[----:B------:R-:W-:Y:S01]  /*5a80*/  ULDC UR7, c[0x0][0x154] ;  /* 0x0000550000077ab9 */ /* 0x000fe20000000800 */
[----:B------:R-:W-:-:S03]  /*5a90*/  IMAD.IADD R5, R5, 0x1, R7 ;  /* 0x0000000105057824 */ /* 0x000fc600078e0207 */
[----:B------:R-:W3:Y:S02]  /*5aa0*/  F2I.U32.TRUNC.NTZ R6, R6 ;  /* 0x0000000600067305 */ /* 0x000ee4000020f000 */
[----:B------:R-:W-:Y:S02]  /*5ab0*/  SHF.R.U64 R9, R4, UR6, R5 ;  /* 0x0000000604097c19 */ /* 0x000fe40008001205 */
[----:B-1----:R-:W-:-:S05]  /*5ac0*/  I2FP.F32.U32 R4, R14 ;  /* 0x0000000e00047245 */ /* 0x002fca0000201000 */
[----:B------:R-:W-:Y:S01]  /*5ad0*/  FMUL R22, R4, UR7 ;  /* 0x0000000704167c20 */ /* 0x000fe20008400000 */
[----:B------:R-:W-:Y:S01]  /*5ae0*/  SHF.R.U32.HI R4, RZ, UR6, R5 ;  /* 0x00000006ff047c19 */ /* 0x000fe20008011605 */
[----:B------:R-:W-:-:S03]  /*5af0*/  ULDC UR6, c[0x0][0x658] ;  /* 0x0001960000067ab9 */ /* 0x000fc60000000800 */
[--C-:B------:R-:W-:Y:S01]  /*5b00*/  SHF.R.U64 R20, R9, UR8, R4.reuse ;  /* 0x0000000809147c19 */ /* 0x100fe20008001204 */
[----:B------:R-:W1:Y:S01]  /*5b10*/  F2I.U32.TRUNC.NTZ R22, R22 ;  /* 0x0000001600167305 */ /* 0x000e62000020f000 */
[----:B------:R-:W-:Y:S01]  /*5b20*/  SHF.R.U32.HI R5, RZ, UR8, R4 ;  /* 0x00000008ff057c19 */ /* 0x000fe20008011604 */
[----:B---3--:R-:W-:-:S03]  /*5b30*/  IMAD.MOV R6, RZ, RZ, -R6 ;  /* 0x000000ffff067224 */ /* 0x008fc600078e0a06 */
[----:B------:R-:W-:Y:S01]  /*5b40*/  SHF.R.U64 R19, R20, UR6, R5 ;  /* 0x0000000614137c19 */ /* 0x000fe20008001205 */
[----:B--2---:R-:W-:Y:S01]  /*5b50*/  IMAD R15, R24, R6, R15 ;  /* 0x00000006180f7224 */ /* 0x004fe200078e020f */
[----:B------:R-:W-:-:S03]  /*5b60*/  SHF.R.U32.HI R23, RZ, UR6, R5 ;  /* 0x00000006ff177c19 */ /* 0x000fc60008011605 */
[----:B------:R-:W-:Y:S02]  /*5b70*/  IMAD.MOV.U32 R4, RZ, RZ, R19 ;  /* 0x000000ffff047224 */ /* 0x000fe400078e0013 */
[----:B------:R-:W-:Y:S01]  /*5b80*/  IMAD.MOV.U32 R5, RZ, RZ, R23 ;  /* 0x000000ffff057224 */ /* 0x000fe200078e0017 */
[----:B-1----:R-:W-:Y:S06]  /*5b90*/  @!P1 BRA `(.L_x_109) ;  /* 0x0000000000289947 */ /* 0x002fec0003800000 */
[----:B------:R-:W-:Y:S02]  /*5ba0*/  ULDC UR6, c[0x0][0x64c] ;  /* 0x0001930000067ab9 */ /* 0x000fe40000000800 */
[----:B------:R-:W-:-:S05]  /*5bb0*/  IADD3 R5, P1, R19, UR6, RZ ;  /* 0x0000000613057c10 */ /* 0x000fca000ff3e0ff */
[----:B------:R-:W-:-:S04]  /*5bc0*/  IMAD.X R23, RZ, RZ, R23, P1 ;  /* 0x000000ffff177224 */ /* 0x000fc800008e0617 */
[----:B------:R-:W-:-:S04]  /*5bd0*/  IMAD.WIDE.U32 R6, R23, UR10, RZ ;  /* 0x0000000a17067c25 */ /* 0x000fc8000f8e00ff */
[----:B------:R-:W-:-:S04]  /*5be0*/  IMAD.WIDE.U32 R6, P1, R5, UR11, R6 ;  /* 0x0000000b05067c25 */ /* 0x000fc8000f820006 */
[----:B------:R-:W-:-:S04]  /*5bf0*/  IMAD.WIDE.U32 R4, R5, UR10, RZ ;  /* 0x0000000a05047c25 */ /* 0x000fc8000f8e00ff */
[----:B------:R-:W-:Y:S01]  /*5c00*/  IMAD.MOV.U32 R4, RZ, RZ, R7 ;  /* 0x000000ffff047224 */ /* 0x000fe200078e0007 */
[----:B------:R-:W-:Y:S01]  /*5c10*/  IADD3 RZ, P3, R5, R6, RZ ;  /* 0x0000000605ff7210 */ /* 0x000fe20007f7e0ff */
[----:B------:R-:W-:-:S04]  /*5c20*/  IMAD.X R5, RZ, RZ, RZ, P1 ;  /* 0x000000ffff057224 */ /* 0x000fc800008e06ff */
[----:B------:R-:W-:-:S08]  /*5c30*/  IMAD.WIDE.U32.X R4, R23, UR11, R4, P3 ;  /* 0x0000000b17047c25 */ /* 0x000fd000098e0404 */
.L_x_109:
[----:B------:R-:W-:Y:S01]  /*5c40*/  ISETP.NE.AND P1, PT, R2, 0x1, PT ;  /* 0x000000010200780c */ /* 0x000fe20003f25270 */
[----:B------:R-:W-:Y:S01]  /*5c50*/  ULDC UR6, c[0x0][0x648] ;  /* 0x0001920000067ab9 */ /* 0x000fe20000000800 */
[----:B------:R-:W-:Y:S01]  /*5c60*/  LOP3.LUT R20, R20, UR13, RZ, 0xc0, !PT ;  /* 0x0000000d14147c12 */ /* 0x000fe2000f8ec0ff */
[----:B------:R-:W-:Y:S01]  /*5c70*/  IMAD.MOV R22, RZ, RZ, -R22 ;  /* 0x000000ffff167224 */ /* 0x000fe200078e0a16 */
[----:B------:R-:W-:Y:S01]  /*5c80*/  SHF.R.U64 R5, R4, UR6, R5 ;  /* 0x0000000604057c19 */ /* 0x000fe20008001205 */
[----:B------:R-:W-:Y:S01]  /*5c90*/  ULDC UR6, c[0x0][0x638] ;  /* 0x00018e0000067ab9 */ /* 0x000fe20000000800 */
[----:B------:R-:W-:Y:S01]  /*5ca0*/  LOP3.LUT R6, R9, UR4, RZ, 0xc0, !PT ;  /* 0x0000000409067c12 */ /* 0x000fe2000f8ec0ff */
[----:B------:R-:W-:Y:S02]  /*5cb0*/  ULDC UR7, c[0x0][0x610] ;  /* 0x0001840000077ab9 */ /* 0x000fe40000000800 */
[----:B------:R-:W-:Y:S02]  /*5cc0*/  IMAD.MOV R4, RZ, RZ, -R5 ;  /* 0x000000ffff047224 */ /* 0x000fe400078e0a05 */
[----:B------:R-:W-:-:S02]  /*5cd0*/  IMAD R20, R5, UR5, R20 ;  /* 0x0000000505147c24 */ /* 0x000fc4000f8e0214 */
[----:B0-----:R-:W-:Y:S02]  /*5ce0*/  @P1 IMAD R15, R21, R22, R14 ;  /* 0x00000016150f1224 */ /* 0x001fe400078e020e */
[----:B------:R-:W-:Y:S01]  /*5cf0*/  IMAD R19, R4, UR6, R19 ;  /* 0x0000000604137c24 */ /* 0x000fe2000f8e0213 */
[----:B------:R-:W-:Y:S01]  /*5d00*/  ULDC UR6, c[0x0][0x600] ;  /* 0x0001800000067ab9 */ /* 0x000fe20000000800 */
[----:B------:R-:W-:Y:S02]  /*5d10*/  IMAD R15, R20, UR7, R15 ;  /* 0x00000007140f7c24 */ /* 0x000fe4000f8e020f */
[----:B------:R-:W-:Y:S02]  /*5d20*/  IMAD R6, R19, UR6, R6 ;  /* 0x0000000613067c24 */ /* 0x000fe4000f8e0206 */
[----:B------:R-:W-:-:S03]  /*5d30*/  IMAD.MOV.U32 R4, RZ, RZ, 0x1 ;  /* 0x00000001ff047424 */ /* 0x000fc600078e00ff */
[----:B------:R-:W-:Y:S02]  /*5d40*/  SEL R20, R6, R15, !P1 ;  /* 0x0000000f06147207 */ /* 0x000fe40004800000 */
[----:B------:R-:W-:-:S07]  /*5d50*/  SEL R19, R15, R6, !P1 ;  /* 0x000000060f137207 */ /* 0x000fce0004800000 */
.L_x_107:
[----:B------:R-:W-:Y:S05]  /*5d60*/  BSYNC B1 ;  /* 0x0000000000017941 */ /* 0x000fea0003800000 */
.L_x_106:
[----:B------:R-:W-:-:S13]  /*5d70*/  LOP3.LUT P1, RZ, R4, 0xff, RZ, 0xc0, !PT ;  /* 0x000000ff04ff7812 */ /* 0x000fda000782c0ff */
[----:B------:R-:W-:Y:S05]  /*5d80*/  @P1 BRA `(.L_x_110) ;  /* 0xfffffff4001c1947 */ /* 0x000fea000383ffff */
[----:B------:R-:W-:Y:S05]  /*5d90*/  BSYNC B0 ;  /* 0x0000000000007941 */ /* 0x000fea0003800000 */
.L_x_98:
[----:B------:R-:W-:-:S03]  /*5da0*/  UMOV UR6, 0xffffffff ;  /* 0xffffffff00067882 */ /* 0x000fc60000000000 */
[----:B------:R-:W-:Y:S05]  /*5db0*/  BRA.DIV UR6, `(.L_x_111) ;  /* 0x00000006063c7947 */ /* 0x000fea000b800000 */
[----:B------:R-:W-:-:S13]  /*5dc0*/  ELECT P6, URZ, PT ;  /* 0x00000000003f782f */ /* 0x000fda00038c0000 */
.L_x_126:
[----:B------:R-:W-:Y:S04]  /*5dd0*/  BSSY B0, `(.L_x_112) ;  /* 0x0000034000007945 */ /* 0x000fe80003800000 */
[----:B------:R-:W-:Y:S05]  /*5de0*/  @!P6 BRA `(.L_x_113) ;  /* 0x0000000000c8e947 */ /* 0x000fea0003800000 */
[----:B------:R-:W-:-:S04]  /*5df0*/  LOP3.LUT R18, R18, 0x2, RZ, 0xfc, !PT ;  /* 0x0000000212127812 */ /* 0x000fc800078efcff */
[----:B------:R-:W-:-:S13]  /*5e00*/  ISETP.NE.AND P0, PT, R18, 0x3, PT ;  /* 0x000000031200780c */ /* 0x000fda0003f05270 */
[----:B------:R-:W-:Y:S05]  /*5e10*/  @!P0 BRA `(.L_x_114) ;  /* 0x0000000000048947 */ /* 0x000fea0003800000 */
[----:B------:R-:W-:Y:S01]  /*5e20*/  BPT.TRAP 0x1 ;  /* 0x000000040000795c */ /* 0x000fe20000300000 */
.L_x_114:
[----:B------:R-:W0:Y:S01]  /*5e30*/  S2R R3, SR_CgaCtaId ;  /* 0x0000000000037919 */ /* 0x000e220000008800 */
[----:B------:R-:W-:-:S04]  /*5e40*/  MOV R2, 0x400 ;  /* 0x0000040000027802 */ /* 0x000fc80000000f00 */
[----:B0-----:R-:W-:Y:S02]  /*5e50*/  LEA R3, R3, R2, 0x18 ;  /* 0x0000000203037211 */ /* 0x001fe400078ec0ff */
[----:B------:R-:W-:-:S03]  /*5e60*/  SHF.L.U32 R2, R0, 0x1f, RZ ;  /* 0x0000001f00027819 */ /* 0x000fc600000006ff */
[----:B------:R-:W-:-:S04]  /*5e70*/  VIADD R3, R3, 0x28 ;  /* 0x0000002803037836 */ /* 0x000fc80000000000 */
[C---:B------:R-:W-:Y:S02]  /*5e80*/  IMAD R7, R12.reuse, 0x8, R3 ;  /* 0x000000080c077824 */ /* 0x040fe400078e0203 */
[----:B------:R-:W-:Y:S02]  /*5e90*/  VIADD R12, R12, 0x1 ;  /* 0x000000010c0c7836 */ /* 0x000fe40000000000 */
[----:B------:R-:W0:Y:S03]  /*5ea0*/  SYNCS.PHASECHK.TRANS64.TRYWAIT P0, [R7+URZ], R2 ;  /* 0x00000002070075a7 */ /* 0x000e26000800017f */
[----:B------:R-:W-:-:S04]  /*5eb0*/  ISETP.NE.AND P1, PT, R12, 0x5, PT ;  /* 0x000000050c00780c */ /* 0x000fc80003f25270 */
[----:B------:R-:W-:Y:S02]  /*5ec0*/  SEL R5, RZ, 0x1, P1 ;  /* 0x00000001ff057807 */ /* 0x000fe40000800000 */
[----:B------:R-:W-:Y:S02]  /*5ed0*/  SEL R12, R12, RZ, P1 ;  /* 0x000000ff0c0c7207 */ /* 0x000fe40000800000 */
[----:B------:R-:W-:-:S03]  /*5ee0*/  LOP3.LUT R5, R0, R5, RZ, 0x3c, !PT ;  /* 0x0000000500057212 */ /* 0x000fc600078e3cff */
[----:B------:R-:W-:Y:S01]  /*5ef0*/  IMAD R9, R12, 0x8, R3 ;  /* 0x000000080c097824 */ /* 0x000fe200078e0203 */
[----:B------:R-:W-:Y:S01]  /*5f00*/  SHF.L.U32 R4, R5, 0x1f, RZ ;  /* 0x0000001f05047819 */ /* 0x000fe200000006ff */
[----:B0-----:R-:W-:Y:S06]  /*5f10*/  @!P0 BRA `(.L_x_115) ;  /* 0x0000000400048947 */ /* 0x001fec0003800000 */
.L_x_127:
[----:B------:R-:W1:Y:S01]  /*5f20*/  SYNCS.PHASECHK.TRANS64.TRYWAIT P0, [R9+URZ], R4 ;  /* 0x00000004090075a7 */ /* 0x000e62000800017f */
[----:B------:R-:W-:-:S05]  /*5f30*/  VIADD R0, R12, 0x1 ;  /* 0x000000010c007836 */ /* 0x000fca0000000000 */
[----:B------:R-:W-:-:S04]  /*5f40*/  ISETP.NE.AND P1, PT, R0, 0x5, PT ;  /* 0x000000050000780c */ /* 0x000fc80003f25270 */
[----:B0-----:R-:W-:Y:S02]  /*5f50*/  SEL R2, RZ, 0x1, P1 ;  /* 0x00000001ff027807 */ /* 0x001fe40000800000 */
[----:B------:R-:W-:Y:S02]  /*5f60*/  SEL R0, R0, RZ, P1 ;  /* 0x000000ff00007207 */ /* 0x000fe40000800000 */
[----:B------:R-:W-:-:S03]  /*5f70*/  LOP3.LUT R7, R5, R2, RZ, 0x3c, !PT ;  /* 0x0000000205077212 */ /* 0x000fc600078e3cff */
[----:B------:R-:W-:Y:S01]  /*5f80*/  IMAD R6, R0, 0x8, R3 ;  /* 0x0000000800067824 */ /* 0x000fe200078e0203 */
[----:B------:R-:W-:Y:S01]  /*5f90*/  SHF.L.U32 R5, R7, 0x1f, RZ ;  /* 0x0000001f07057819 */ /* 0x000fe200000006ff */
[----:B-1----:R-:W-:Y:S06]  /*5fa0*/  @!P0 BRA `(.L_x_116) ;  /* 0x0000000000f48947 */ /* 0x002fec0003800000 */
.L_x_128:
[----:B------:R-:W1:Y:S01]  /*5fb0*/  SYNCS.PHASECHK.TRANS64.TRYWAIT P0, [R6+URZ], R5 ;  /* 0x00000005060075a7 */ /* 0x000e62000800017f */
[----:B------:R-:W-:-:S05]  /*5fc0*/  VIADD R0, R0, 0x1 ;  /* 0x0000000100007836 */ /* 0x000fca0000000000 */
[----:B------:R-:W-:-:S04]  /*5fd0*/  ISETP.NE.AND P1, PT, R0, 0x5, PT ;  /* 0x000000050000780c */ /* 0x000fc80003f25270 */
[----:B------:R-:W-:Y:S02]  /*5fe0*/  SEL R2, RZ, 0x1, P1 ;  /* 0x00000001ff027807 */ /* 0x000fe40000800000 */
[----:B------:R-:W-:Y:S02]  /*5ff0*/  SEL R0, R0, RZ, P1 ;  /* 0x000000ff00007207 */ /* 0x000fe40000800000 */
[----:B------:R-:W-:-:S03]  /*6000*/  LOP3.LUT R7, R7, R2, RZ, 0x3c, !PT ;  /* 0x0000000207077212 */ /* 0x000fc600078e3cff */
[----:B0-----:R-:W-:Y:S01]  /*6010*/  IMAD R9, R0, 0x8, R3 ;  /* 0x0000000800097824 */ /* 0x001fe200078e0203 */
[----:B------:R-:W-:Y:S01]  /*6020*/  SHF.L.U32 R4, R7, 0x1f, RZ ;  /* 0x0000001f07047819 */ /* 0x000fe200000006ff */
[----:B-1----:R-:W-:Y:S06]  /*6030*/  @!P0 BRA `(.L_x_117) ;  /* 0x0000000000e48947 */ /* 0x002fec0003800000 */
.L_x_129:
[----:B------:R-:W1:Y:S01]  /*6040*/  SYNCS.PHASECHK.TRANS64.TRYWAIT P0, [R9+URZ], R4 ;  /* 0x00000004090075a7 */ /* 0x000e62000800017f */
[----:B------:R-:W-:-:S05]  /*6050*/  VIADD R0, R0, 0x1 ;  /* 0x0000000100007836 */ /* 0x000fca0000000000 */
[----:B------:R-:W-:-:S04]  /*6060*/  ISETP.NE.AND P1, PT, R0, 0x5, PT ;  /* 0x000000050000780c */ /* 0x000fc80003f25270 */
[----:B------:R-:W-:Y:S02]  /*6070*/  SEL R2, RZ, 0x1, P1 ;  /* 0x00000001ff027807 */ /* 0x000fe40000800000 */
[----:B------:R-:W-:Y:S02]  /*6080*/  SEL R0, R0, RZ, P1 ;  /* 0x000000ff00007207 */ /* 0x000fe40000800000 */
[----:B------:R-:W-:Y:S01]  /*6090*/  LOP3.LUT R2, R7, R2, RZ, 0x3c, !PT ;  /* 0x0000000207027212 */ /* 0x000fe200078e3cff */
[----:B-1----:R-:W-:Y:S06]  /*60a0*/  @!P0 BRA `(.L_x_118) ;  /* 0x0000000000dc8947 */ /* 0x002fec0003800000 */
.L_x_130:
[----:B------:R-:W-:Y:S01]  /*60b0*/  IMAD R3, R0, 0x8, R3 ;  /* 0x0000000800037824 */ /* 0x000fe200078e0203 */
[----:B------:R-:W-:-:S07]  /*60c0*/  SHF.L.U32 R0, R2, 0x1f, RZ ;  /* 0x0000001f02007819 */ /* 0x000fce00000006ff */
.L_x_119:
[----:B--2---:R2:W3:Y:S02]  /*60d0*/  SYNCS.PHASECHK.TRANS64.TRYWAIT P0, [R3+URZ], R0 ;  /* 0x00000000030075a7 */ /* 0x0044e4000800017f */
[----:B---3--:R-:W-:Y:S05]  /*60e0*/  @!P0 NANOSLEEP.SYNCS 0x989680 ;  /* 0x009896800000895d */ /* 0x008fea0003900000 */
[----:B------:R-:W3:Y:S02]  /*60f0*/  @!P0 SYNCS.PHASECHK.TRANS64 P0, [R3+URZ], R0 ;  /* 0x00000000030085a7 */ /* 0x000ee4000800007f */
[----:B---3--:R-:W-:Y:S05]  /*6100*/  @!P0 BRA `(.L_x_119) ;  /* 0xfffffffc00f08947 */ /* 0x008fea000383ffff */
.L_x_113:
[----:B------:R-:W-:Y:S05]  /*6110*/  BSYNC B0 ;  /* 0x0000000000007941 */ /* 0x000fea0003800000 */
.L_x_112:
[----:B------:R-:W-:Y:S05]  /*6120*/  EXIT ;  /* 0x000000000000794d */ /* 0x000fea0003800000 */
.L_x_17:
[----:B-1----:R1:W2:Y:S02]  /*6130*/  SYNCS.PHASECHK.TRANS64.TRYWAIT P1, [R3+URZ], R0 ;  /* 0x00000000030075a7 */ /* 0x0022a4000802017f */
[----:B--2---:R-:W-:Y:S05]  /*6140*/  @!P1 NANOSLEEP.SYNCS 0x989680 ;  /* 0x009896800000995d */ /* 0x004fea0003900000 */
[----:B------:R-:W2:Y:S02]  /*6150*/  @!P1 SYNCS.PHASECHK.TRANS64 P1, [R3+URZ], R0 ;  /* 0x00000000030095a7 */ /* 0x000ea4000802007f */
[----:B--2---:R-:W-:Y:S05]  /*6160*/  @!P1 BRA `(.L_x_17) ;  /* 0xfffffffc00f09947 */ /* 0x004fea000383ffff */
[----:B------:R-:W-:Y:S05]  /*6170*/  BRA `(.L_x_16) ;  /* 0xffffffb000d47947 */ /* 0x000fea000383ffff */
.L_x_22:
[----:B-1----:R-:W-:-:S04]  /*6180*/  IMAD.U32 R4, RZ, RZ, UR8 ;  /* 0x00000008ff047e24 */ /* 0x002fc8000f8e00ff */
[----:B------:R1:W2:Y:S03]  /*6190*/  SYNCS.PHASECHK.TRANS64.TRYWAIT P1, [R4+URZ], R3 ;  /* 0x00000003040075a7 */ /* 0x0002a6000802017f */
[----:B--2---:R-:W-:Y:S05]  /*61a0*/  @!P1 NANOSLEEP.SYNCS 0x989680 ;  /* 0x009896800000995d */ /* 0x004fea0003900000 */
[----:B------:R-:W2:Y:S02]  /*61b0*/  @!P1 SYNCS.PHASECHK.TRANS64 P1, [R4+URZ], R3 ;  /* 0x00000003040095a7 */ /* 0x000ea4000802007f */
[----:B--2---:R-:W-:Y:S05]  /*61c0*/  @!P1 BRA `(.L_x_22) ;  /* 0xfffffffc00ec9947 */ /* 0x004fea000383ffff */
[----:B------:R-:W-:Y:S05]  /*61d0*/  BRA `(.L_x_21) ;  /* 0xffffffb800107947 */ /* 0x000fea000383ffff */
.L_x_99:
[----:B------:R-:W-:Y:S01]  /*61e0*/  BSSY B1, `(.L_x_120) ;  /* 0x0000006000017945 */ /* 0x000fe20003800000 */
[----:B------:R-:W-:-:S07]  /*61f0*/  IMAD.MOV.U32 R15, RZ, RZ, -0x1 ;  /* 0xffffffffff0f7424 */ /* 0x000fce00078e00ff */
[----:B------:R-:W-:Y:S05]  /*6200*/  WARPSYNC.COLLECTIVE R15, `(.L_x_121) ;  /* 0x000000000f0c7348 */ /* 0x000fea0003c00000 */
[----:B------:R-:W-:Y:S02]  /*6210*/  ELECT P6, UR62, PT ;  /* 0x00000000003e782f */ /* 0x000fe400038c0000 */
[----:B------:R-:W-:Y:S01]  /*6220*/  MOV R14, UR62 ;  /* 0x0000003e000e7c02 */ /* 0x000fe20008000f00 */
[----:B------:R-:W-:Y:S10]  /*6230*/  ENDCOLLECTIVE ;  /* 0x000000000000791b */ /* 0x000ff40003800000 */
.L_x_121:
[----:B------:R-:W-:Y:S05]  /*6240*/  BSYNC B1 ;  /* 0x0000000000017941 */ /* 0x000fea0003800000 */
.L_x_120:
[----:B------:R-:W-:Y:S05]  /*6250*/  BRA `(.L_x_122) ;  /* 0xffffffec00f47947 */ /* 0x000fea000383ffff */
.L_x_102:
[----:B0-----:R0:W1:Y:S02]  /*6260*/  SYNCS.PHASECHK.TRANS64.TRYWAIT P1, [R14+URZ+0x28], R7 ;  /* 0x000028070e0075a7 */ /* 0x001064000802017f */
[----:B-1----:R-:W-:Y:S05]  /*6270*/  @!P1 NANOSLEEP.SYNCS 0x989680 ;  /* 0x009896800000995d */ /* 0x002fea0003900000 */
[----:B------:R-:W1:Y:S02]  /*6280*/  @!P1 SYNCS.PHASECHK.TRANS64 P1, [R14+URZ+0x28], R7 ;  /* 0x000028070e0095a7 */ /* 0x000e64000802007f */
[----:B-1----:R-:W-:Y:S05]  /*6290*/  @!P1 BRA `(.L_x_102) ;  /* 0xfffffffc00f09947 */ /* 0x002fea000383ffff */
[----:B------:R-:W-:Y:S05]  /*62a0*/  BRA `(.L_x_123) ;  /* 0xfffffff000287947 */ /* 0x000fea000383ffff */
.L_x_111:
[----:B------:R-:W-:Y:S01]  /*62b0*/  BSSY B0, `(.L_x_124) ;  /* 0x0000006000007945 */ /* 0x000fe20003800000 */
[----:B------:R-:W-:-:S07]  /*62c0*/  IMAD.MOV.U32 R15, RZ, RZ, -0x1 ;  /* 0xffffffffff0f7424 */ /* 0x000fce00078e00ff */
[----:B------:R-:W-:Y:S05]  /*62d0*/  WARPSYNC.COLLECTIVE R15, `(.L_x_125) ;  /* 0x000000000f0c7348 */ /* 0x000fea0003c00000 */
[----:B------:R-:W-:Y:S02]  /*62e0*/  ELECT P6, UR62, PT ;  /* 0x00000000003e782f */ /* 0x000fe400038c0000 */
[----:B------:R-:W-:Y:S01]  /*62f0*/  MOV R14, UR62 ;  /* 0x0000003e000e7c02 */ /* 0x000fe20008000f00 */
[----:B------:R-:W-:Y:S10]  /*6300*/  ENDCOLLECTIVE ;  /* 0x000000000000791b */ /* 0x000ff40003800000 */
.L_x_125:
[----:B------:R-:W-:Y:S05]  /*6310*/  BSYNC B0 ;  /* 0x0000000000007941 */ /* 0x000fea0003800000 */
.L_x_124:
[----:B------:R-:W-:Y:S05]  /*6320*/  BRA `(.L_x_126) ;  /* 0xfffffff800a87947 */ /* 0x000fea000383ffff */
.L_x_115:
[----:B0-----:R0:W1:Y:S02]  /*6330*/  SYNCS.PHASECHK.TRANS64.TRYWAIT P0, [R7+URZ], R2 ;  /* 0x00000002070075a7 */ /* 0x001064000800017f */
[----:B-1----:R-:W-:Y:S05]  /*6340*/  @!P0 NANOSLEEP.SYNCS 0x989680 ;  /* 0x009896800000895d */ /* 0x002fea0003900000 */
[----:B------:R-:W1:Y:S02]  /*6350*/  @!P0 SYNCS.PHASECHK.TRANS64 P0, [R7+URZ], R2 ;  /* 0x00000002070085a7 */ /* 0x000e64000800007f */
[----:B-1----:R-:W-:Y:S05]  /*6360*/  @!P0 BRA `(.L_x_115) ;  /* 0xfffffffc00f08947 */ /* 0x002fea000383ffff */
[----:B------:R-:W-:Y:S05]  /*6370*/  BRA `(.L_x_127) ;  /* 0xfffffff800e87947 */ /* 0x000fea000383ffff */
.L_x_116:
[----:B0-----:R0:W1:Y:S02]  /*6380*/  SYNCS.PHASECHK.TRANS64.TRYWAIT P0, [R9+URZ], R4 ;  /* 0x00000004090075a7 */ /* 0x001064000800017f */
[----:B-1----:R-:W-:Y:S05]  /*6390*/  @!P0 NANOSLEEP.SYNCS 0x989680 ;  /* 0x009896800000895d */ /* 0x002fea0003900000 */
[----:B------:R-:W1:Y:S02]  /*63a0*/  @!P0 SYNCS.PHASECHK.TRANS64 P0, [R9+URZ], R4 ;  /* 0x00000004090085a7 */ /* 0x000e64000800007f */
[----:B-1----:R-:W-:Y:S05]  /*63b0*/  @!P0 BRA `(.L_x_116) ;  /* 0xfffffffc00f08947 */ /* 0x002fea000383ffff */
[----:B------:R-:W-:Y:S05]  /*63c0*/  BRA `(.L_x_128) ;  /* 0xfffffff800f87947 */ /* 0x000fea000383ffff */
.L_x_117:
[----:B0-----:R0:W1:Y:S02]  /*63d0*/  SYNCS.PHASECHK.TRANS64.TRYWAIT P0, [R6+URZ], R5 ;  /* 0x00000005060075a7 */ /* 0x001064000800017f */
[----:B-1----:R-:W-:Y:S05]  /*63e0*/  @!P0 NANOSLEEP.SYNCS 0x989680 ;  /* 0x009896800000895d */ /* 0x002fea0003900000 */
[----:B------:R-:W1:Y:S02]  /*63f0*/  @!P0 SYNCS.PHASECHK.TRANS64 P0, [R6+URZ], R5 ;  /* 0x00000005060085a7 */ /* 0x000e64000800007f */
[----:B-1----:R-:W-:Y:S05]  /*6400*/  @!P0 BRA `(.L_x_117) ;  /* 0xfffffffc00f08947 */ /* 0x002fea000383ffff */
[----:B------:R-:W-:Y:S05]  /*6410*/  BRA `(.L_x_129) ;  /* 0xfffffffc00087947 */ /* 0x000fea000383ffff */
.L_x_118:
[----:B-1----:R1:W2:Y:S02]  /*6420*/  SYNCS.PHASECHK.TRANS64.TRYWAIT P0, [R9+URZ], R4 ;  /* 0x00000004090075a7 */ /* 0x0022a4000800017f */
[----:B--2---:R-:W-:Y:S05]  /*6430*/  @!P0 NANOSLEEP.SYNCS 0x989680 ;  /* 0x009896800000895d */ /* 0x004fea0003900000 */
[----:B------:R-:W2:Y:S02]  /*6440*/  @!P0 SYNCS.PHASECHK.TRANS64 P0, [R9+URZ], R4 ;  /* 0x00000004090085a7 */ /* 0x000ea4000800007f */
[----:B--2---:R-:W-:Y:S05]  /*6450*/  @!P0 BRA `(.L_x_118) ;  /* 0xfffffffc00f08947 */ /* 0x004fea000383ffff */
[----:B------:R-:W-:Y:S05]  /*6460*/  BRA `(.L_x_130) ;  /* 0xfffffffc00107947 */ /* 0x000fea000383ffff */
.L_x_131:
[----:B------:R-:W-:-:S00]  /*6470*/  BRA `(.L_x_131) ;  /* 0xfffffffc00fc7947 */ /* 0x000fc0000383ffff */
[----:B------:R-:W-:-:S00]  /*6480*/  NOP ;  /* 0x0000000000007918 */ /* 0x000fc00000000000 */
[----:B------:R-:W-:-:S00]  /*6490*/  NOP ;  /* 0x0000000000007918 */ /* 0x000fc00000000000 */
[----:B------:R-:W-:-:S00]  /*64a0*/  NOP ;  /* 0x0000000000007918 */ /* 0x000fc00000000000 */
[----:B------:R-:W-:-:S00]  /*64b0*/  NOP ;  /* 0x0000000000007918 */ /* 0x000fc00000000000 */
[----:B------:R-:W-:-:S00]  /*64c0*/  NOP ;  /* 0x0000000000007918 */ /* 0x000fc00000000000 */
[----:B------:R-:W-:-:S00]  /*64d0*/  NOP ;  /* 0x0000000000007918 */ /* 0x000fc00000000000 */
[----:B------:R-:W-:-:S00]  /*64e0*/  NOP ;  /* 0x0000000000007918 */ /* 0x000fc00000000000 */
[----:B------:R-:W-:-:S00]  /*64f0*/  NOP ;  /* 0x0000000000007918 */ /* 0x000fc00000000000 */
.L_x_132:


//--------------------- .nv.global.init           --------------------------
	.section	.nv.global.init,"aw",@progbits
.nv.global.init:
	.type		$str$22,@object
	.size		$str$22,($str$23 - $str$22)
$str$22:
        /*0000*/ 	.byte	0x6b, 0x5f, 0x74, 0x69, 0x6c, 0x65, 0x5f, 0x63, 0x6f, 0x75, 0x6e, 0x74, 0x20, 0x3e, 0x3d, 0x20
        /*0010*/ 	.byte	0x31, 0x00
	.type		$str$23,@object
	.size		$str$23,(__unnamed_1 - $str$23)
$str$23:
        /*0012*/ 	.byte	0x2f, 0x74, 0x6d, 0x70, 0x2f, 0x63, 0x75, 0x74, 0x6c, 0x61, 0x73, 0x73, 0x5f, 0x73, 0x77, 0x65
        /*0022*/ 	.byte	0x65, 0x70, 0x5f, 0x73, 0x72, 0x63, 0x2f, 0x69, 0x6e, 0x63, 0x6c, 0x75, 0x64, 0x65, 0x2f, 0x63
        /*0032*/ 	.byte	0x75, 0x74, 0x6c, 0x61, 0x73, 0x73, 0x2f, 0x67, 0x65, 0x6d, 0x6d, 0x2f, 0x63, 0x6f, 0x6c, 0x6c
        /*0042*/ 	.byte	0x65, 0x63, 0x74, 0x69, 0x76, 0x65, 0x2f, 0x73, 0x6d, 0x39, 0x30, 0x5f, 0x6d, 0x6d, 0x61, 0x5f
        /*0052*/ 	.byte	0x74, 0x6d, 0x61, 0x5f, 0x67, 0x6d, 0x6d, 0x61, 0x5f, 0x73, 0x73, 0x5f, 0x77, 0x61, 0x72, 0x70
        /*0062*/ 	.byte	0x73, 0x70, 0x65, 0x63, 0x69, 0x61, 0x6c, 0x69, 0x7a, 0x65, 0x64, 0x2e, 0x68, 0x70, 0x70, 0x00
	.type		__unnamed_1,@object
	.size		__unnamed_1,(.L_0 - __unnamed_1)
__unnamed_1:
        /*0072*/ 	.byte	0x76, 0x6f, 0x69, 0x64, 0x20, 0x63, 0x75, 0x74, 0x6c, 0x61, 0x73, 0x73, 0x3a, 0x3a, 0x67, 0x65
        /* <DEDUP_REMOVED lines=176> */
        /*0b82*/ 	.byte	0x3a, 0x3a, 0x69, 0x64, 0x65, 0x6e, 0x74, 0x69, 0x74, 0x79, 0x5d, 0x00
.L_0:


//--------------------- .nv.shared._ZN7cutlass13device_kernelINS_4gemm6kernel13GemmUniversalIN4cute5tupleIJiiiiEEENS1_10collective13CollectiveMmaINS1_34MainloopSm90TmaGmmaWarpSpecializedILi5ENS5_IJNS4_1CILi1EEESB_SB_EEENS1_35KernelTmaWarpSpecializedCooperativeEEENS5_IJNSA_ILi128EEENSA_ILi64EEESG_EEENS_10tfloat32_tENS5_IJlSB_lEEESI_SJ_NS4_8TiledMMAINS4_8MMA_AtomIJNS4_4SM904GMMA29MMA_64x64x8_F32TF32TF32_SS_TNILNSN_7ScaleInE1ELSP_1EEEEEENS4_6LayoutINS5_IJNSA_ILi2EEESB_SB_EEENS5_IJSB_NSA_ILi0EEESV_EEEEENS5_IJNS4_10UnderscoreESY_SY_EEEEENS4_13SM90_TMA_LOADENS4_14ComposedLayoutINS4_7SwizzleILi3ELi4ELi3EEENS4_18smem_ptr_flag_bitsILi32EEENSS_INS5_IJNSA_ILi8EEENSA_ILi32EEEEEENS5_IJS18_SB_EEEEEEEvNS4_8identityES11_S1C_vS1D_EENS_8epilogue10collective6detail29Sm90TmaWarpSpecializedAdapterINS1G_15DefaultEpilogueISI_SJ_SJ_NS1F_6thread17LinearCombinationISI_Li1EffLNS1K_9ScaleType4KindE0ELNS_15FloatRoundStyleE2ESI_EENS1_15EpilogueDefaultEEEEEvvEEEEvNT_6ParamsE --------------------------
	.section	.nv.shared._ZN7cutlass13device_kernelINS_4gemm6kernel13GemmUniversalIN4cute5tupleIJiiiiEEENS1_10collective13CollectiveMmaINS1_34MainloopSm90TmaGmmaWarpSpecializedILi5ENS5_IJNS4_1CILi1EEESB_SB_EEENS1_35KernelTmaWarpSpecializedCooperativeEEENS5_IJNSA_ILi128EEENSA_ILi64EEESG_EEENS_10tfloat32_tENS5_IJlSB_lEEESI_SJ_NS4_8TiledMMAINS4_8MMA_AtomIJNS4_4SM904GMMA29MMA_64x64x8_F32TF32TF32_SS_TNILNSN_7ScaleInE1ELSP_1EEEEEENS4_6LayoutINS5_IJNSA_ILi2EEESB_SB_EEENS5_IJSB_NSA_ILi0EEESV_EEEEENS5_IJNS4_10UnderscoreESY_SY_EEEEENS4_13SM90_TMA_LOADENS4_14ComposedLayoutINS4_7SwizzleILi3ELi4ELi3EEENS4_18smem_ptr_flag_bitsILi32EEENSS_INS5_IJNSA_ILi8EEENSA_ILi32EEEEEENS5_IJS18_SB_EEEEEEEvNS4_8identityES11_S1C_vS1D_EENS_8epilogue10collective6detail29Sm90TmaWarpSpecializedAdapterINS1G_15DefaultEpilogueISI_SJ_SJ_NS1F_6thread17LinearCombinationISI_Li1EffLNS1K_9ScaleType4KindE0ELNS_15FloatRoundStyleE2ESI_EENS1_15EpilogueDefaultEEEEEvvEEEEvNT_6ParamsE,"aw",@nobits
	.sectionflags	@""
	.align	16
	.zero		1024


//--------------------- .nv.shared.reserved.0     --------------------------
	.section	.nv.shared.reserved.0,"aw",@nobits
	.weak		__nv_reservedSMEM_offset_0_alias
	.size		__nv_reservedSMEM_offset_0_alias, 0, 0
	.other		__nv_reservedSMEM_offset_0_alias,@"STO_CUDA_RESERVED_SHARED STV_DEFAULT"
__nv_reservedSMEM_offset_0_alias:
	.zero		0


//--------------------- .nv.global                --------------------------
	.section	.nv.global,"aw",@nobits
.nv.global:
	.type		_ZN39_INTERNAL_96c40a72_4_k_cu_266e9385_65414cute1_E,@object
	.size		_ZN39_INTERNAL_96c40a72_4_k_cu_266e9385_65414cute1_E,(_ZN39_INTERNAL_96c40a72_4_k_cu_266e9385_65414cuda3std3__45__cpo6cbeginE - _ZN39_INTERNAL_96c40a72_4_k_cu_266e9385_65414cute1_E)
_ZN39_INTERNAL_96c40a72_4_k_cu_266e9385_65414cute1_E:
	.zero		1
	.type		_ZN39_INTERNAL_96c40a72_4_k_cu_266e9385_65414cuda3std3__45__cpo6cbeginE,@object
	.size		_ZN39_INTERNAL_96c40a72_4_k_cu_266e9385_65414cuda3std3__45__cpo6cbeginE,(_ZN39_INTERNAL_96c40a72_4_k_cu_266e9385_65414cuda3std3__48in_placeE - _ZN39_INTERNAL_96c40a72_4_k_cu_266e9385_65414cuda3std3__45__cpo6cbeginE)
_ZN39_INTERNAL_96c40a72_4_k_cu_266e9385_65414cuda3std3__45__cpo6cbeginE:
	.zero		1
	.type		_ZN39_INTERNAL_96c40a72_4_k_cu_266e9385_65414cuda3std3__48in_placeE,@object
	.size		_ZN39_INTERNAL_96c40a72_4_k_cu_266e9385_65414cuda3std3__48in_placeE,(_ZN39_INTERNAL_96c40a72_4_k_cu_266e9385_65414cuda3std6ranges3__45__cpo9iter_moveE - _ZN39_INTERNAL_96c40a72_4_k_cu_266e9385_65414cuda3std3__48in_placeE)
_ZN39_INTERNAL_96c40a72_4_k_cu_266e9385_65414cuda3std3__48in_placeE:
	.zero		1
	.type		_ZN39_INTERNAL_96c40a72_4_k_cu_266e9385_65414cuda3std6ranges3__45__cpo9iter_moveE,@object
	.size		_ZN39_INTERNAL_96c40a72_4_k_cu_266e9385_65414cuda3std6ranges3__45__cpo9iter_moveE,(_ZN39_INTERNAL_96c40a72_4_k_cu_266e9385_65414cuda3std3__45__cpo5beginE - _ZN39_INTERNAL_96c40a72_4_k_cu_266e9385_65414cuda3std6ranges3__45__cpo9iter_moveE)
_ZN39_INTERNAL_96c40a72_4_k_cu_266e9385_65414cuda3std6ranges3__45__cpo9iter_moveE:
	.zero		1
	.type		_ZN39_INTERNAL_96c40a72_4_k_cu_266e9385_65414cuda3std3__45__cpo5beginE,@object
	.size		_ZN39_INTERNAL_96c40a72_4_k_cu_266e9385_65414cuda3std3__45__cpo5beginE,(_ZN39_INTERNAL_96c40a72_4_k_cu_266e9385_65414cuda3std3__441_GLOBAL__N__96c40a72_4_k_cu_266e9385_65416ignoreE - _ZN39_INTERNAL_96c40a72_4_k_cu_266e9385_65414cuda3std3__45__cpo5beginE)
_ZN39_INTERNAL_96c40a72_4_k_cu_266e9385_65414cuda3std3__45__cpo5beginE:
	.zero		1
	.type		_ZN39_INTERNAL_96c40a72_4_k_cu_266e9385_65414cuda3std3__441_GLOBAL__N__96c40a72_4_k_cu_266e9385_65416ignoreE,@object
	.size		_ZN39_INTERNAL_96c40a72_4_k_cu_266e9385_65414cuda3std3__441_GLOBAL__N__96c40a72_4_k_cu_266e9385_65416ignoreE,(_ZN39_INTERNAL_96c40a72_4_k_cu_266e9385_65414cute7productE - _ZN39_INTERNAL_96c40a72_4_k_cu_266e9385_65414cuda3std3__441_GLOBAL__N__96c40a72_4_k_cu_266e9385_65416ignoreE)
_ZN39_INTERNAL_96c40a72_4_k_cu_266e9385_65414cuda3std3__441_GLOBAL__N__96c40a72_4_k_cu_266e9385_65416ignoreE:
	.zero		1
	.type		_ZN39_INTERNAL_96c40a72_4_k_cu_266e9385_65414cute7productE,@object
	.size		_ZN39_INTERNAL_96c40a72_4_k_cu_266e9385_65414cute7productE,(_ZN39_INTERNAL_96c40a72_4_k_cu_266e9385_65414cuda3std3__45__cpo3endE - _ZN39_INTERNAL_96c40a72_4_k_cu_266e9385_65414cute7productE)
_ZN39_INTERNAL_96c40a72_4_k_cu_266e9385_65414cute7productE:
	.zero		1
	.type		_ZN39_INTERNAL_96c40a72_4_k_cu_266e9385_65414cuda3std3__45__cpo3endE,@object
	.size		_ZN39_INTERNAL_96c40a72_4_k_cu_266e9385_65414cuda3std3__45__cpo3endE,(_ZN39_INTERNAL_96c40a72_4_k_cu_266e9385_65414cuda3std3__419piecewise_constructE - _ZN39_INTERNAL_96c40a72_4_k_cu_266e9385_65414cuda3std3__45__cpo3endE)
_ZN39_INTERNAL_96c40a72_4_k_cu_266e9385_65414cuda3std3__45__cpo3endE:
	.zero		1
	.type		_ZN39_INTERNAL_96c40a72_4_k_cu_266e9385_65414cuda3std3__419piecewise_constructE,@object
	.size		_ZN39_INTERNAL_96c40a72_4_k_cu_266e9385_65414cuda3std3__419piecewise_constructE,(_ZN39_INTERNAL_96c40a72_4_k_cu_266e9385_65414cuda3std3__45__cpo4cendE - _ZN39_INTERNAL_96c40a72_4_k_cu_266e9385_65414cuda3std3__419piecewise_constructE)
_ZN39_INTERNAL_96c40a72_4_k_cu_266e9385_65414cuda3std3__419piecewise_constructE:
	.zero		1
	.type		_ZN39_INTERNAL_96c40a72_4_k_cu_266e9385_65414cuda3std3__45__cpo4cendE,@object
	.size		_ZN39_INTERNAL_96c40a72_4_k_cu_266e9385_65414cuda3std3__45__cpo4cendE,(_ZN39_INTERNAL_96c40a72_4_k_cu_266e9385_65414cuda3std6ranges3__45__cpo4swapE - _ZN39_INTERNAL_96c40a72_4_k_cu_266e9385_65414cuda3std3__45__cpo4cendE)
_ZN39_INTERNAL_96c40a72_4_k_cu_266e9385_65414cuda3std3__45__cpo4cendE:
	.zero		1
	.type		_ZN39_INTERNAL_96c40a72_4_k_cu_266e9385_65414cuda3std6ranges3__45__cpo4swapE,@object
	.size		_ZN39_INTERNAL_96c40a72_4_k_cu_266e9385_65414cuda3std6ranges3__45__cpo4swapE,(.L_8 - _ZN39_INTERNAL_96c40a72_4_k_cu_266e9385_65414cuda3std6ranges3__45__cpo4swapE)
_ZN39_INTERNAL_96c40a72_4_k_cu_266e9385_65414cuda3std6ranges3__45__cpo4swapE:
	.zero		1
.L_8:


//--------------------- .nv.constant0._ZN7cutlass13device_kernelINS_4gemm6kernel13GemmUniversalIN4cute5tupleIJiiiiEEENS1_10collective13CollectiveMmaINS1_34MainloopSm90TmaGmmaWarpSpecializedILi5ENS5_IJNS4_1CILi1EEESB_SB_EEENS1_35KernelTmaWarpSpecializedCooperativeEEENS5_IJNSA_ILi128EEENSA_ILi64EEESG_EEENS_10tfloat32_tENS5_IJlSB_lEEESI_SJ_NS4_8TiledMMAINS4_8MMA_AtomIJNS4_4SM904GMMA29MMA_64x64x8_F32TF32TF32_SS_TNILNSN_7ScaleInE1ELSP_1EEEEEENS4_6LayoutINS5_IJNSA_ILi2EEESB_SB_EEENS5_IJSB_NSA_ILi0EEESV_EEEEENS5_IJNS4_10UnderscoreESY_SY_EEEEENS4_13SM90_TMA_LOADENS4_14ComposedLayoutINS4_7SwizzleILi3ELi4ELi3EEENS4_18smem_ptr_flag_bitsILi32EEENSS_INS5_IJNSA_ILi8EEENSA_ILi32EEEEEENS5_IJS18_SB_EEEEEEEvNS4_8identityES11_S1C_vS1D_EENS_8epilogue10collective6detail29Sm90TmaWarpSpecializedAdapterINS1G_15DefaultEpilogueISI_SJ_SJ_NS1F_6thread17LinearCombinationISI_Li1EffLNS1K_9ScaleType4KindE0ELNS_15FloatRoundStyleE2ESI_EENS1_15EpilogueDefaultEEEEEvvEEEEvNT_6ParamsE --------------------------
	.section	.nv.constant0._ZN7cutlass13device_kernelINS_4gemm6kernel13GemmUniversalIN4cute5tupleIJiiiiEEENS1_10collective13CollectiveMmaINS1_34MainloopSm90TmaGmmaWarpSpecializedILi5ENS5_IJNS4_1CILi1EEESB_SB_EEENS1_35KernelTmaWarpSpecializedCooperativeEEENS5_IJNSA_ILi128EEENSA_ILi64EEESG_EEENS_10tfloat32_tENS5_IJlSB_lEEESI_SJ_NS4_8TiledMMAINS4_8MMA_AtomIJNS4_4SM904GMMA29MMA_64x64x8_F32TF32TF32_SS_TNILNSN_7ScaleInE1ELSP_1EEEEEENS4_6LayoutINS5_IJNSA_ILi2EEESB_SB_EEENS5_IJSB_NSA_ILi0EEESV_EEEEENS5_IJNS4_10UnderscoreESY_SY_EEEEENS4_13SM90_TMA_LOADENS4_14ComposedLayoutINS4_7SwizzleILi3ELi4ELi3EEENS4_18smem_ptr_flag_bitsILi32EEENSS_INS5_IJNSA_ILi8EEENSA_ILi32EEEEEENS5_IJS18_SB_EEEEEEEvNS4_8identityES11_S1C_vS1D_EENS_8epilogue10collective6detail29Sm90TmaWarpSpecializedAdapterINS1G_15DefaultEpilogueISI_SJ_SJ_NS1F_6thread17LinearCombinationISI_Li1EffLNS1K_9ScaleType4KindE0ELNS_15FloatRoundStyleE2ESI_EENS1_15EpilogueDefaultEEEEEvvEEEEvNT_6ParamsE,"a",@progbits
	.sectionflags	@""
	.align	4
.nv.constant0._ZN7cutlass13device_kernelINS_4gemm6kernel13GemmUniversalIN4cute5tupleIJiiiiEEENS1_10collective13CollectiveMmaINS1_34MainloopSm90TmaGmmaWarpSpecializedILi5ENS5_IJNS4_1CILi1EEESB_SB_EEENS1_35KernelTmaWarpSpecializedCooperativeEEENS5_IJNSA_ILi128EEENSA_ILi64EEESG_EEENS_10tfloat32_tENS5_IJlSB_lEEESI_SJ_NS4_8TiledMMAINS4_8MMA_AtomIJNS4_4SM904GMMA29MMA_64x64x8_F32TF32TF32_SS_TNILNSN_7ScaleInE1ELSP_1EEEEEENS4_6LayoutINS5_IJNSA_ILi2EEESB_SB_EEENS5_IJSB_NSA_ILi0EEESV_EEEEENS5_IJNS4_10UnderscoreESY_SY_EEEEENS4_13SM90_TMA_LOADENS4_14ComposedLayoutINS4_7SwizzleILi3ELi4ELi3EEENS4_18smem_ptr_flag_bitsILi32EEENSS_INS5_IJNSA_ILi8EEENSA_ILi32EEEEEENS5_IJS18_SB_EEEEEEEvNS4_8identityES11_S1C_vS1D_EENS_8epilogue10collective6detail29Sm90TmaWarpSpecializedAdapterINS1G_15DefaultEpilogueISI_SJ_SJ_NS1F_6thread17LinearCombinationISI_Li1EffLNS1K_9ScaleType4KindE0ELNS_15FloatRoundStyleE2ESI_EENS1_15EpilogueDefaultEEEEEvvEEEEvNT_6ParamsE:
	.zero		1664


//--------------------- SYMBOLS --------------------------

	.type		.nv.reservedSmem.offset0,@object
	.size		.nv.reservedSmem.offset0,0x4
	.type		__assertfail,@function
